// auto-generated by cutlass_sweep.gemm — config: {"arch": "sm_100", "cluster_m": 1, "cluster_n": 1, "dtype": "int8", "dtype_b": "int8", "layout": "nt", "stages": 0, "tile_k": 256, "tile_m": 64, "tile_n": 32}
#include "cutlass/cutlass.h"
#include "cutlass/gemm/collective/collective_builder.hpp"
#include "cutlass/gemm/device/gemm_universal_adapter.h"
#include "cutlass/gemm/kernel/gemm_universal.hpp"
#include "cutlass/epilogue/collective/collective_builder.hpp"

using ElemA = int8_t;
using ElemB = int8_t;
using ElemCD = int8_t;
using Acc  = int32_t;
using TileShape    = cute::Shape<cute::_64, cute::_32, cute::_256>;
using ClusterShape = cute::Shape<cute::_1, cute::_1, cute::_1>;

using CollectiveEpilogue = typename cutlass::epilogue::collective::CollectiveBuilder<
    cutlass::arch::Sm100, cutlass::arch::OpClassTensorOp,
    TileShape, ClusterShape,
    cutlass::epilogue::collective::EpilogueTileAuto,
    Acc, Acc,
    ElemCD, cutlass::layout::RowMajor, 128 / cutlass::sizeof_bits<ElemCD>::value,
    ElemCD, cutlass::layout::RowMajor, 128 / cutlass::sizeof_bits<ElemCD>::value,
    cutlass::epilogue::collective::EpilogueScheduleAuto
  >::CollectiveOp;

using CollectiveMainloop = typename cutlass::gemm::collective::CollectiveBuilder<
    cutlass::arch::Sm100, cutlass::arch::OpClassTensorOp,
    ElemA, cutlass::layout::RowMajor, 128 / cutlass::sizeof_bits<ElemA>::value,
    ElemB, cutlass::layout::ColumnMajor, 128 / cutlass::sizeof_bits<ElemB>::value,
    Acc,
    TileShape, ClusterShape,
    cutlass::gemm::collective::StageCountAutoCarveout<static_cast<int>(sizeof(typename CollectiveEpilogue::SharedStorage))>,
    cutlass::gemm::collective::KernelScheduleAuto
  >::CollectiveOp;

using GemmKernel = cutlass::gemm::kernel::GemmUniversal<
    cute::Shape<int,int,int,int>,
    CollectiveMainloop,
    CollectiveEpilogue
>;
using Gemm = cutlass::gemm::device::GemmUniversalAdapter<GemmKernel>;

// Force the device kernel symbol into the cubin without needing a host main.
auto* _anchor = &cutlass::device_kernel<GemmKernel>;


// ===== COMPILED SASS (sm_100a) =====

	.target	sm_100a

	.elftype	@"ET_EXEC"


//--------------------- .note.nv.tkinfo           --------------------------
	.section	.note.nv.tkinfo,"",@"SHT_NOTE"
	.sectionflags	@"SHF_NOTE_NV_TKINFO"
	.tkinfo
        /*0018*/ 	.word	0x00000002
        /*0030*/ 	.string	""
        /*0030*/ 	.string	"ptxas"
        /*0030*/ 	.string	"Cuda compilation tools, release 13.0, V13.0.88"
        /*0030*/ 	.string	"Build cuda_13.0.r13.0/compiler.36424714_0"
        /*0030*/ 	.string	"-arch sm_100a -m 64 "



//--------------------- .note.nv.cuinfo           --------------------------
	.section	.note.nv.cuinfo,"",@"SHT_NOTE"
	.sectionflags	@"SHF_NOTE_NV_CUINFO"
        /*0018*/ 	.short	0x0002
        /*001a*/ 	.short	0x0064
        /*001c*/ 	.short	0x0082
	.zero		2


//--------------------- .nv.info                  --------------------------
	.section	.nv.info,"",@"SHT_CUDA_INFO"
	.align	4


	//----- nvinfo : EIATTR_REGCOUNT
	.align		4
        /*0000*/ 	.byte	0x04, 0x2f
        /*0002*/ 	.short	(.L_19 - .L_18)
	.align		4
.L_18:
        /*0004*/ 	.word	index@(_ZN7cutlass13device_kernelINS_4gemm6kernel13GemmUniversalIN4cute5tupleIJiiiiEEENS1_10collective13CollectiveMmaINS1_35MainloopSm100TmaUmmaWarpSpecializedILi9ELi2ELi4ENS5_IJNS4_1CILi1EEESB_SB_EEEEENS5_IJNSA_ILi64EEENSA_ILi32EEENSA_ILi256EEEEEEaNS5_IJlSB_lEEEaSI_NS4_8TiledMMAINS4_8MMA_AtomIJNS4_15SM100_MMA_S8_SSIaaiLi64ELi32ELNS4_4UMMA5MajorE0ELSN_0ELNSM_8SaturateE0EEEEEENS4_6LayoutISC_NS5_IJNSA_ILi0EEESS_SS_EEEEENS5_IJNS4_10UnderscoreESV_SV_EEEEENS4_13SM90_TMA_LOADENS4_14ComposedLayoutINS4_7SwizzleILi3ELi4ELi3EEENS4_18smem_ptr_flag_bitsILi8EEENSR_INS5_IJNSA_ILi8EEENSA_ILi128EEEEEENS5_IJS15_SB_EEEEEEEvNS4_8identityESY_S19_vS1A_EENS_8epilogue10collective18CollectiveEpilogueINS1C_23Sm100TmaWarpSpecializedILi1ELi1ELi16ELb0ELb0EEEJSH_NS5_IJNSR_ISE_SB_EENSR_ISF_SB_EEEEEaSI_aSI_NS1C_6fusion15FusionCallbacksIS1G_NS1K_17LinearCombinationIaiaiLNS_15FloatRoundStyleE2EEESH_S1J_JEEENS4_5SM1004TMEM4LOAD26SM100_TMEM_LOAD_16dp32b16xESY_NSZ_INS10_ILi1ELi4ELi3EEES13_NSR_INS5_IJS14_SF_EEENS5_IJSF_SB_EEEEEEENS4_39AutoVectorizingCopyWithAssumedAlignmentILi128EEENS4_14SM90_TMA_STOREES1Y_S20_S20_EEEvvEEEEvNT_6ParamsE)
        /*0008*/ 	.word	0x0000004d


	//----- nvinfo : EIATTR_FRAME_SIZE
	.align		4
.L_19:
        /*000c*/ 	.byte	0x04, 0x11
        /*000e*/ 	.short	(.L_21 - .L_20)
	.align		4
.L_20:
        /*0010*/ 	.word	index@($__internal_2_$__cuda_sm10x_tcgen05_guardrail_trap_unallocated_columns_being_dealloced)
        /*0014*/ 	.word	0x00000000


	//----- nvinfo : EIATTR_FRAME_SIZE
	.align		4
.L_21:
        /*0018*/ 	.byte	0x04, 0x11
        /*001a*/ 	.short	(.L_23 - .L_22)
	.align		4
.L_22:
        /*001c*/ 	.word	index@($__internal_1_$__cuda_sm10x_tcgen05_guardrail_trap_phase_invalid_during_alloc)
        /*0020*/ 	.word	0x00000000


	//----- nvinfo : EIATTR_FRAME_SIZE
	.align		4
.L_23:
        /*0024*/ 	.byte	0x04, 0x11
        /*0026*/ 	.short	(.L_25 - .L_24)
	.align		4
.L_24:
        /*0028*/ 	.word	index@($__internal_0_$__cuda_sm10x_tcgen05_guardrail_trap_col_being_dealloced_not_returned_by_alloc)
        /*002c*/ 	.word	0x00000000


	//----- nvinfo : EIATTR_FRAME_SIZE
	.align		4
.L_25:
        /*0030*/ 	.byte	0x04, 0x11
        /*0032*/ 	.short	(.L_27 - .L_26)
	.align		4
.L_26:
        /*0034*/ 	.word	index@(_ZN7cutlass13device_kernelINS_4gemm6kernel13GemmUniversalIN4cute5tupleIJiiiiEEENS1_10collective13CollectiveMmaINS1_35MainloopSm100TmaUmmaWarpSpecializedILi9ELi2ELi4ENS5_IJNS4_1CILi1EEESB_SB_EEEEENS5_IJNSA_ILi64EEENSA_ILi32EEENSA_ILi256EEEEEEaNS5_IJlSB_lEEEaSI_NS4_8TiledMMAINS4_8MMA_AtomIJNS4_15SM100_MMA_S8_SSIaaiLi64ELi32ELNS4_4UMMA5MajorE0ELSN_0ELNSM_8SaturateE0EEEEEENS4_6LayoutISC_NS5_IJNSA_ILi0EEESS_SS_EEEEENS5_IJNS4_10UnderscoreESV_SV_EEEEENS4_13SM90_TMA_LOADENS4_14ComposedLayoutINS4_7SwizzleILi3ELi4ELi3EEENS4_18smem_ptr_flag_bitsILi8EEENSR_INS5_IJNSA_ILi8EEENSA_ILi128EEEEEENS5_IJS15_SB_EEEEEEEvNS4_8identityESY_S19_vS1A_EENS_8epilogue10collective18CollectiveEpilogueINS1C_23Sm100TmaWarpSpecializedILi1ELi1ELi16ELb0ELb0EEEJSH_NS5_IJNSR_ISE_SB_EENSR_ISF_SB_EEEEEaSI_aSI_NS1C_6fusion15FusionCallbacksIS1G_NS1K_17LinearCombinationIaiaiLNS_15FloatRoundStyleE2EEESH_S1J_JEEENS4_5SM1004TMEM4LOAD26SM100_TMEM_LOAD_16dp32b16xESY_NSZ_INS10_ILi1ELi4ELi3EEES13_NSR_INS5_IJS14_SF_EEENS5_IJSF_SB_EEEEEEENS4_39AutoVectorizingCopyWithAssumedAlignmentILi128EEENS4_14SM90_TMA_STOREES1Y_S20_S20_EEEvvEEEEvNT_6ParamsE)
        /*0038*/ 	.word	0x00000000


	//----- nvinfo : EIATTR_MIN_STACK_SIZE
	.align		4
.L_27:
        /*003c*/ 	.byte	0x04, 0x12
        /*003e*/ 	.short	(.L_29 - .L_28)
	.align		4
.L_28:
        /*0040*/ 	.word	index@(_ZN7cutlass13device_kernelINS_4gemm6kernel13GemmUniversalIN4cute5tupleIJiiiiEEENS1_10collective13CollectiveMmaINS1_35MainloopSm100TmaUmmaWarpSpecializedILi9ELi2ELi4ENS5_IJNS4_1CILi1EEESB_SB_EEEEENS5_IJNSA_ILi64EEENSA_ILi32EEENSA_ILi256EEEEEEaNS5_IJlSB_lEEEaSI_NS4_8TiledMMAINS4_8MMA_AtomIJNS4_15SM100_MMA_S8_SSIaaiLi64ELi32ELNS4_4UMMA5MajorE0ELSN_0ELNSM_8SaturateE0EEEEEENS4_6LayoutISC_NS5_IJNSA_ILi0EEESS_SS_EEEEENS5_IJNS4_10UnderscoreESV_SV_EEEEENS4_13SM90_TMA_LOADENS4_14ComposedLayoutINS4_7SwizzleILi3ELi4ELi3EEENS4_18smem_ptr_flag_bitsILi8EEENSR_INS5_IJNSA_ILi8EEENSA_ILi128EEEEEENS5_IJS15_SB_EEEEEEEvNS4_8identityESY_S19_vS1A_EENS_8epilogue10collective18CollectiveEpilogueINS1C_23Sm100TmaWarpSpecializedILi1ELi1ELi16ELb0ELb0EEEJSH_NS5_IJNSR_ISE_SB_EENSR_ISF_SB_EEEEEaSI_aSI_NS1C_6fusion15FusionCallbacksIS1G_NS1K_17LinearCombinationIaiaiLNS_15FloatRoundStyleE2EEESH_S1J_JEEENS4_5SM1004TMEM4LOAD26SM100_TMEM_LOAD_16dp32b16xESY_NSZ_INS10_ILi1ELi4ELi3EEES13_NSR_INS5_IJS14_SF_EEENS5_IJSF_SB_EEEEEEENS4_39AutoVectorizingCopyWithAssumedAlignmentILi128EEENS4_14SM90_TMA_STOREES1Y_S20_S20_EEEvvEEEEvNT_6ParamsE)
        /*0044*/ 	.word	0x00000000
.L_29:


//--------------------- .nv.compat                --------------------------
	.section	.nv.compat,"",@"SHT_CUDA_COMPAT_INFO"
	.align	4
        /*0000*/ 	.byte	0x02, 0x09, 0x01, 0x00, 0x02, 0x02, 0x03, 0x00, 0x02, 0x05, 0x06, 0x00, 0x03, 0x07, 0x01, 0x01
        /*0010*/ 	.byte	0x02, 0x03, 0x01, 0x00, 0x02, 0x06, 0x01, 0x00, 0x04, 0x0b, 0x08, 0x00, 0x01, 0x00, 0x00, 0x00
        /*0020*/ 	.byte	0x00, 0x00, 0x00, 0x00


//--------------------- .nv.info._ZN7cutlass13device_kernelINS_4gemm6kernel13GemmUniversalIN4cute5tupleIJiiiiEEENS1_10collective13CollectiveMmaINS1_35MainloopSm100TmaUmmaWarpSpecializedILi9ELi2ELi4ENS5_IJNS4_1CILi1EEESB_SB_EEEEENS5_IJNSA_ILi64EEENSA_ILi32EEENSA_ILi256EEEEEEaNS5_IJlSB_lEEEaSI_NS4_8TiledMMAINS4_8MMA_AtomIJNS4_15SM100_MMA_S8_SSIaaiLi64ELi32ELNS4_4UMMA5MajorE0ELSN_0ELNSM_8SaturateE0EEEEEENS4_6LayoutISC_NS5_IJNSA_ILi0EEESS_SS_EEEEENS5_IJNS4_10UnderscoreESV_SV_EEEEENS4_13SM90_TMA_LOADENS4_14ComposedLayoutINS4_7SwizzleILi3ELi4ELi3EEENS4_18smem_ptr_flag_bitsILi8EEENSR_INS5_IJNSA_ILi8EEENSA_ILi128EEEEEENS5_IJS15_SB_EEEEEEEvNS4_8identityESY_S19_vS1A_EENS_8epilogue10collective18CollectiveEpilogueINS1C_23Sm100TmaWarpSpecializedILi1ELi1ELi16ELb0ELb0EEEJSH_NS5_IJNSR_ISE_SB_EENSR_ISF_SB_EEEEEaSI_aSI_NS1C_6fusion15FusionCallbacksIS1G_NS1K_17LinearCombinationIaiaiLNS_15FloatRoundStyleE2EEESH_S1J_JEEENS4_5SM1004TMEM4LOAD26SM100_TMEM_LOAD_16dp32b16xESY_NSZ_INS10_ILi1ELi4ELi3EEES13_NSR_INS5_IJS14_SF_EEENS5_IJSF_SB_EEEEEEENS4_39AutoVectorizingCopyWithAssumedAlignmentILi128EEENS4_14SM90_TMA_STOREES1Y_S20_S20_EEEvvEEEEvNT_6ParamsE --------------------------
	.section	.nv.info._ZN7cutlass13device_kernelINS_4gemm6kernel13GemmUniversalIN4cute5tupleIJiiiiEEENS1_10collective13CollectiveMmaINS1_35MainloopSm100TmaUmmaWarpSpecializedILi9ELi2ELi4ENS5_IJNS4_1CILi1EEESB_SB_EEEEENS5_IJNSA_ILi64EEENSA_ILi32EEENSA_ILi256EEEEEEaNS5_IJlSB_lEEEaSI_NS4_8TiledMMAINS4_8MMA_AtomIJNS4_15SM100_MMA_S8_SSIaaiLi64ELi32ELNS4_4UMMA5MajorE0ELSN_0ELNSM_8SaturateE0EEEEEENS4_6LayoutISC_NS5_IJNSA_ILi0EEESS_SS_EEEEENS5_IJNS4_10UnderscoreESV_SV_EEEEENS4_13SM90_TMA_LOADENS4_14ComposedLayoutINS4_7SwizzleILi3ELi4ELi3EEENS4_18smem_ptr_flag_bitsILi8EEENSR_INS5_IJNSA_ILi8EEENSA_ILi128EEEEEENS5_IJS15_SB_EEEEEEEvNS4_8identityESY_S19_vS1A_EENS_8epilogue10collective18CollectiveEpilogueINS1C_23Sm100TmaWarpSpecializedILi1ELi1ELi16ELb0ELb0EEEJSH_NS5_IJNSR_ISE_SB_EENSR_ISF_SB_EEEEEaSI_aSI_NS1C_6fusion15FusionCallbacksIS1G_NS1K_17LinearCombinationIaiaiLNS_15FloatRoundStyleE2EEESH_S1J_JEEENS4_5SM1004TMEM4LOAD26SM100_TMEM_LOAD_16dp32b16xESY_NSZ_INS10_ILi1ELi4ELi3EEES13_NSR_INS5_IJS14_SF_EEENS5_IJSF_SB_EEEEEEENS4_39AutoVectorizingCopyWithAssumedAlignmentILi128EEENS4_14SM90_TMA_STOREES1Y_S20_S20_EEEvvEEEEvNT_6ParamsE,"",@"SHT_CUDA_INFO"
	.sectionflags	@""
	.align	4


	//----- nvinfo : EIATTR_CUDA_API_VERSION
	.align		4
        /*0000*/ 	.byte	0x04, 0x37
        /*0002*/ 	.short	(.L_31 - .L_30)
.L_30:
        /*0004*/ 	.word	0x00000082


	//----- nvinfo : EIATTR_KPARAM_INFO
	.align		4
.L_31:
        /*0008*/ 	.byte	0x04, 0x17
        /*000a*/ 	.short	(.L_33 - .L_32)
.L_32:
        /*000c*/ 	.word	0x00000000
        /*0010*/ 	.short	0x0000
        /*0012*/ 	.short	0x0000
        /*0014*/ 	.byte	0x00, 0xf0, 0x01, 0x20


	//----- nvinfo : EIATTR_AT_ENTRY_FRAGMENTS
	.align		4
.L_33:
        /*0018*/ 	.byte	0x04, 0x4f
        /*001a*/ 	.short	(.L_35 - .L_34)


	//   ....[0]....
.L_34:
        /*001c*/ 	.word	0x00000006


	//----- nvinfo : EIATTR_RESERVED_SMEM_USED
	.align		4
.L_35:
        /*0020*/ 	.byte	0x01, 0x41
	.zero		2


	//----- nvinfo : EIATTR_SPARSE_MMA_MASK
	.align		4
        /*0024*/ 	.byte	0x03, 0x50
        /*0026*/ 	.short	0x0000


	//----- nvinfo : EIATTR_TCGEN05_1CTA_USED
	.align		4
        /*0028*/ 	.byte	0x01, 0x51
	.zero		2


	//----- nvinfo : EIATTR_MAXREG_COUNT
	.align		4
        /*002c*/ 	.byte	0x03, 0x1b
        /*002e*/ 	.short	0x00ff


	//----- nvinfo : EIATTR_NUM_BARRIERS
	.align		4
        /*0030*/ 	.byte	0x02, 0x4c
        /*0032*/ 	.byte	0x07
	.zero		1


	//----- nvinfo : EIATTR_EXTERNS
	.align		4
        /*0034*/ 	.byte	0x04, 0x0f
        /*0036*/ 	.short	(.L_37 - .L_36)


	//   ....[0]....
	.align		4
.L_36:
        /*0038*/ 	.word	index@(__assertfail)


	//----- nvinfo : EIATTR_MERCURY_ISA_VERSION
	.align		4
.L_37:
        /*003c*/ 	.byte	0x03, 0x5f
        /*003e*/ 	.short	0x0101


	//----- nvinfo : EIATTR_INT_WARP_WIDE_INSTR_OFFSETS
	.align		4
        /*0040*/ 	.byte	0x04, 0x31
        /*0042*/ 	.short	(.L_39 - .L_38)


	//   ....[0]....
.L_38:
        /*0044*/ 	.word	0x00001fb0


	//   ....[1]....
        /*0048*/ 	.word	0x00003ee0


	//   ....[2]....
        /*004c*/ 	.word	0x00003f10


	//   ....[3]....
        /*0050*/ 	.word	0x00003f60


	//   ....[4]....
        /*0054*/ 	.word	0x00004960


	//   ....[5]....
        /*0058*/ 	.word	0x00004a50


	//----- nvinfo : EIATTR_COOP_GROUP_MASK_REGIDS
	.align		4
.L_39:
        /*005c*/ 	.byte	0x04, 0x29
        /*005e*/ 	.short	(.L_41 - .L_40)


	//   ....[0]....
.L_40:
        /*0060*/ 	.word	0xffffffff


	//   ....[1]....
        /*0064*/ 	.word	0xffffffff


	//   ....[2]....
        /*0068*/ 	.word	0xffffffff


	//   ....[3]....
        /*006c*/ 	.word	0xffffffff


	//   ....[4]....
        /*0070*/ 	.word	0xffffffff


	//   ....[5]....
        /*0074*/ 	.word	0xffffffff


	//   ....[6]....
        /*0078*/ 	.word	0xffffffff


	//   ....[7]....
        /*007c*/ 	.word	0xffffffff


	//   ....[8]....
        /*0080*/ 	.word	0xffffffff


	//   ....[9]....
        /*0084*/ 	.word	0xffffffff


	//   ....[10]....
        /*0088*/ 	.word	0xffffffff


	//   ....[11]....
        /*008c*/ 	.word	0xffffffff


	//   ....[12]....
        /*0090*/ 	.word	0xffffffff


	//----- nvinfo : EIATTR_COOP_GROUP_INSTR_OFFSETS
	.align		4
.L_41:
        /*0094*/ 	.byte	0x04, 0x28
        /*0096*/ 	.short	(.L_43 - .L_42)


	//   ....[0]....
.L_42:
        /*0098*/ 	.word	0x00000090


	//   ....[1]....
        /*009c*/ 	.word	0x000004d0


	//   ....[2]....
        /*00a0*/ 	.word	0x00000710


	//   ....[3]....
        /*00a4*/ 	.word	0x00000850


	//   ....[4]....
        /*00a8*/ 	.word	0x00000950


	//   ....[5]....
        /*00ac*/ 	.word	0x00000ac0


	//   ....[6]....
        /*00b0*/ 	.word	0x00000c60


	//   ....[7]....
        /*00b4*/ 	.word	0x00001e90


	//   ....[8]....
        /*00b8*/ 	.word	0x00002f40


	//   ....[9]....
        /*00bc*/ 	.word	0x00003150


	//   ....[10]....
        /*00c0*/ 	.word	0x00003180


	//   ....[11]....
        /*00c4*/ 	.word	0x00003dd0


	//   ....[12]....
        /*00c8*/ 	.word	0x00004000


	//----- nvinfo : EIATTR_VRC_CTA_INIT_COUNT
	.align		4
.L_43:
        /*00cc*/ 	.byte	0x02, 0x4a
        /*00ce*/ 	.byte	0x80
	.zero		1


	//----- nvinfo : EIATTR_SYSCALL_OFFSETS
	.align		4
        /*00d0*/ 	.byte	0x04, 0x46
        /*00d2*/ 	.short	(.L_45 - .L_44)


	//   ....[0]....
.L_44:
        /*00d4*/ 	.word	0x00005420


	//   ....[1]....
        /*00d8*/ 	.word	0x00005560


	//   ....[2]....
        /*00dc*/ 	.word	0x00005c70


	//----- nvinfo : EIATTR_MBARRIER_INSTR_OFFSETS
	.align		4
.L_45:
        /*00e0*/ 	.byte	0x04, 0x39
        /*00e2*/ 	.short	(.L_47 - .L_46)


	//   ....[0]....
.L_46:
        /*00e4*/ 	.word	0x000005d0
        /*00e8*/ 	.word	0x000000ff
        /*00ec*/ 	.word	0x00000000
        /*00f0*/ 	.short	0x0100
        /*00f2*/ 	.byte	0x05
	.zero		1


	//   ....[1]....
        /*00f4*/ 	.word	0x000005e0
        /*00f8*/ 	.word	0x000000ff
        /*00fc*/ 	.word	0x00000048
        /*0100*/ 	.short	0x0100
        /*0102*/ 	.byte	0x05
	.zero		1


	//   ....[2]....
        /*0104*/ 	.word	0x000005f0
        /*0108*/ 	.word	0x000000ff
        /*010c*/ 	.word	0x00000008
        /*0110*/ 	.short	0x0100
        /*0112*/ 	.byte	0x05
	.zero		1


	//   ....[3]....
        /*0114*/ 	.word	0x00000600
        /*0118*/ 	.word	0x000000ff
        /*011c*/ 	.word	0x00000050
        /*0120*/ 	.short	0x0100
        /*0122*/ 	.byte	0x05
	.zero		1


	//   ....[4]....
        /*0124*/ 	.word	0x00000610
        /*0128*/ 	.word	0x000000ff
        /*012c*/ 	.word	0x00000010
        /*0130*/ 	.short	0x0100
        /*0132*/ 	.byte	0x05
	.zero		1


	//   ....[5]....
        /*0134*/ 	.word	0x00000620
        /*0138*/ 	.word	0x000000ff
        /*013c*/ 	.word	0x00000058
        /*0140*/ 	.short	0x0100
        /*0142*/ 	.byte	0x05
	.zero		1


	//   ....[6]....
        /*0144*/ 	.word	0x00000630
        /*0148*/ 	.word	0x000000ff
        /*014c*/ 	.word	0x00000018
        /*0150*/ 	.short	0x0100
        /*0152*/ 	.byte	0x05
	.zero		1


	//   ....[7]....
        /*0154*/ 	.word	0x00000640
        /*0158*/ 	.word	0x000000ff
        /*015c*/ 	.word	0x00000060
        /*0160*/ 	.short	0x0100
        /*0162*/ 	.byte	0x05
	.zero		1


	//   ....[8]....
        /*0164*/ 	.word	0x00000650
        /*0168*/ 	.word	0x000000ff
        /*016c*/ 	.word	0x00000020
        /*0170*/ 	.short	0x0100
        /*0172*/ 	.byte	0x05
	.zero		1


	//   ....[9]....
        /*0174*/ 	.word	0x00000660
        /*0178*/ 	.word	0x000000ff
        /*017c*/ 	.word	0x00000068
        /*0180*/ 	.short	0x0100
        /*0182*/ 	.byte	0x05
	.zero		1


	//   ....[10]....
        /*0184*/ 	.word	0x00000670
        /*0188*/ 	.word	0x000000ff
        /*018c*/ 	.word	0x00000028
        /*0190*/ 	.short	0x0100
        /*0192*/ 	.byte	0x05
	.zero		1


	//   ....[11]....
        /*0194*/ 	.word	0x00000680
        /*0198*/ 	.word	0x000000ff
        /*019c*/ 	.word	0x00000070
        /*01a0*/ 	.short	0x0100
        /*01a2*/ 	.byte	0x05
	.zero		1


	//   ....[12]....
        /*01a4*/ 	.word	0x00000690
        /*01a8*/ 	.word	0x000000ff
        /*01ac*/ 	.word	0x00000030
        /*01b0*/ 	.short	0x0100
        /*01b2*/ 	.byte	0x05
	.zero		1


	//   ....[13]....
        /*01b4*/ 	.word	0x000006a0
        /*01b8*/ 	.word	0x000000ff
        /*01bc*/ 	.word	0x00000078
        /*01c0*/ 	.short	0x0100
        /*01c2*/ 	.byte	0x05
	.zero		1


	//   ....[14]....
        /*01c4*/ 	.word	0x000006b0
        /*01c8*/ 	.word	0x000000ff
        /*01cc*/ 	.word	0x00000038
        /*01d0*/ 	.short	0x0100
        /*01d2*/ 	.byte	0x05
	.zero		1


	//   ....[15]....
        /*01d4*/ 	.word	0x000006c0
        /*01d8*/ 	.word	0x000000ff
        /*01dc*/ 	.word	0x00000080
        /*01e0*/ 	.short	0x0100
        /*01e2*/ 	.byte	0x05
	.zero		1


	//   ....[16]....
        /*01e4*/ 	.word	0x000006d0
        /*01e8*/ 	.word	0x000000ff
        /*01ec*/ 	.word	0x00000040
        /*01f0*/ 	.short	0x0100
        /*01f2*/ 	.byte	0x05
	.zero		1


	//   ....[17]....
        /*01f4*/ 	.word	0x000006e0
        /*01f8*/ 	.word	0x000000ff
        /*01fc*/ 	.word	0x00000088
        /*0200*/ 	.short	0x0100
        /*0202*/ 	.byte	0x05
	.zero		1


	//   ....[18]....
        /*0204*/ 	.word	0x00000820
        /*0208*/ 	.word	0x000000ff
        /*020c*/ 	.word	0x00000090
        /*0210*/ 	.short	0x0100
        /*0212*/ 	.byte	0x06
	.zero		1


	//   ....[19]....
        /*0214*/ 	.word	0x00000830
        /*0218*/ 	.word	0x000000ff
        /*021c*/ 	.word	0x00000098
        /*0220*/ 	.short	0x0100
        /*0222*/ 	.byte	0x06
	.zero		1


	//   ....[20]....
        /*0224*/ 	.word	0x00000920
        /*0228*/ 	.word	0x000000ff
        /*022c*/ 	.word	0x000000a0
        /*0230*/ 	.short	0x0100
        /*0232*/ 	.byte	0x05
	.zero		1


	//   ....[21]....
        /*0234*/ 	.word	0x00000930
        /*0238*/ 	.word	0x000000ff
        /*023c*/ 	.word	0x000000a8
        /*0240*/ 	.short	0x0100
        /*0242*/ 	.byte	0x05
	.zero		1


	//   ....[22]....
        /*0244*/ 	.word	0x00000a70
        /*0248*/ 	.word	0x000000ff
        /*024c*/ 	.word	0x000000b0
        /*0250*/ 	.short	0x0100
        /*0252*/ 	.byte	0x05
	.zero		1


	//   ....[23]....
        /*0254*/ 	.word	0x00000a80
        /*0258*/ 	.word	0x000000ff
        /*025c*/ 	.word	0x000000c0
        /*0260*/ 	.short	0x0100
        /*0262*/ 	.byte	0x05
	.zero		1


	//   ....[24]....
        /*0264*/ 	.word	0x00000a90
        /*0268*/ 	.word	0x000000ff
        /*026c*/ 	.word	0x000000b8
        /*0270*/ 	.short	0x0100
        /*0272*/ 	.byte	0x05
	.zero		1


	//   ....[25]....
        /*0274*/ 	.word	0x00000aa0
        /*0278*/ 	.word	0x000000ff
        /*027c*/ 	.word	0x000000c8
        /*0280*/ 	.short	0x0100
        /*0282*/ 	.byte	0x05
	.zero		1


	//   ....[26]....
        /*0284*/ 	.word	0x00000bd0
        /*0288*/ 	.word	0x000000ff
        /*028c*/ 	.word	0x000000d0
        /*0290*/ 	.short	0x0100
        /*0292*/ 	.byte	0x06
	.zero		1


	//   ....[27]....
        /*0294*/ 	.word	0x00000be0
        /*0298*/ 	.word	0x000000ff
        /*029c*/ 	.word	0x000000f0
        /*02a0*/ 	.short	0x0100
        /*02a2*/ 	.byte	0x06
	.zero		1


	//   ....[28]....
        /*02a4*/ 	.word	0x00000bf0
        /*02a8*/ 	.word	0x000000ff
        /*02ac*/ 	.word	0x000000d8
        /*02b0*/ 	.short	0x0100
        /*02b2*/ 	.byte	0x06
	.zero		1


	//   ....[29]....
        /*02b4*/ 	.word	0x00000c00
        /*02b8*/ 	.word	0x000000ff
        /*02bc*/ 	.word	0x000000f8
        /*02c0*/ 	.short	0x0100
        /*02c2*/ 	.byte	0x06
	.zero		1


	//   ....[30]....
        /*02c4*/ 	.word	0x00000c10
        /*02c8*/ 	.word	0x000000ff
        /*02cc*/ 	.word	0x000000e0
        /*02d0*/ 	.short	0x0100
        /*02d2*/ 	.byte	0x06
	.zero		1


	//   ....[31]....
        /*02d4*/ 	.word	0x00000c20
        /*02d8*/ 	.word	0x000000ff
        /*02dc*/ 	.word	0x00000100
        /*02e0*/ 	.short	0x0100
        /*02e2*/ 	.byte	0x06
	.zero		1


	//   ....[32]....
        /*02e4*/ 	.word	0x00000c30
        /*02e8*/ 	.word	0x000000ff
        /*02ec*/ 	.word	0x000000e8
        /*02f0*/ 	.short	0x0100
        /*02f2*/ 	.byte	0x06
	.zero		1


	//   ....[33]....
        /*02f4*/ 	.word	0x00000c40
        /*02f8*/ 	.word	0x000000ff
        /*02fc*/ 	.word	0x00000108
        /*0300*/ 	.short	0x0100
        /*0302*/ 	.byte	0x06
	.zero		1


	//   ....[34]....
        /*0304*/ 	.word	0x00000d30
        /*0308*/ 	.word	0x000000ff
        /*030c*/ 	.word	0x00000110
        /*0310*/ 	.short	0x0100
        /*0312*/ 	.byte	0x05
	.zero		1


	//   ....[35]....
        /*0314*/ 	.word	0x00000d40
        /*0318*/ 	.word	0x000000ff
        /*031c*/ 	.word	0x00000120
        /*0320*/ 	.short	0x0100
        /*0322*/ 	.byte	0x05
	.zero		1


	//   ....[36]....
        /*0324*/ 	.word	0x00000d50
        /*0328*/ 	.word	0x000000ff
        /*032c*/ 	.word	0x00000118
        /*0330*/ 	.short	0x0100
        /*0332*/ 	.byte	0x05
	.zero		1


	//   ....[37]....
        /*0334*/ 	.word	0x00000d60
        /*0338*/ 	.word	0x000000ff
        /*033c*/ 	.word	0x00000128
        /*0340*/ 	.short	0x0100
        /*0342*/ 	.byte	0x05
	.zero		1


	//   ....[38]....
        /*0344*/ 	.word	0x00001630
        /*0348*/ 	.word	0x00000002
        /*034c*/ 	.word	0x00000120
        /*0350*/ 	.short	0x010a
        /*0352*/ 	.byte	0xff
	.zero		1


	//   ....[39]....
        /*0354*/ 	.word	0x00001660
        /*0358*/ 	.word	0x00000002
        /*035c*/ 	.word	0x00000110
        /*0360*/ 	.short	0x0101
        /*0362*/ 	.byte	0xff
	.zero		1


	//   ....[40]....
        /*0364*/ 	.word	0x00001730
        /*0368*/ 	.word	0x000000ff
        /*036c*/ 	.word	0x00000048
        /*0370*/ 	.short	0x010a
        /*0372*/ 	.byte	0x08
	.zero		1


	//   ....[41]....
        /*0374*/ 	.word	0x000017d0
        /*0378*/ 	.word	0x000000ff
        /*037c*/ 	.word	0x00000048
        /*0380*/ 	.short	0x010a
        /*0382*/ 	.byte	0x21
	.zero		1


	//   ....[42]....
        /*0384*/ 	.word	0x00001920
        /*0388*/ 	.word	0x000000ff
        /*038c*/ 	.word	0x00000048
        /*0390*/ 	.short	0x010a
        /*0392*/ 	.byte	0x08
	.zero		1


	//   ....[43]....
        /*0394*/ 	.word	0x00001af0
        /*0398*/ 	.word	0x000000ff
        /*039c*/ 	.word	0x000000a8
        /*03a0*/ 	.short	0x0101
        /*03a2*/ 	.byte	0x04
	.zero		1


	//   ....[44]....
        /*03a4*/ 	.word	0x00001b10
        /*03a8*/ 	.word	0x000000ff
        /*03ac*/ 	.word	0x00000048
        /*03b0*/ 	.short	0x010a
        /*03b2*/ 	.byte	0x08
	.zero		1


	//   ....[45]....
        /*03b4*/ 	.word	0x00001b90
        /*03b8*/ 	.word	0x000000ff
        /*03bc*/ 	.word	0x00000048
        /*03c0*/ 	.short	0x010a
        /*03c2*/ 	.byte	0x21
	.zero		1


	//   ....[46]....
        /*03c4*/ 	.word	0x00001ce0
        /*03c8*/ 	.word	0x000000ff
        /*03cc*/ 	.word	0x00000048
        /*03d0*/ 	.short	0x010a
        /*03d2*/ 	.byte	0x08
	.zero		1


	//   ....[47]....
        /*03d4*/ 	.word	0x00001ec0
        /*03d8*/ 	.word	0x00000002
        /*03dc*/ 	.word	0x000000b0
        /*03e0*/ 	.short	0x010a
        /*03e2*/ 	.byte	0xff
	.zero		1


	//   ....[48]....
        /*03e4*/ 	.word	0x00001f80
        /*03e8*/ 	.word	0x00000002
        /*03ec*/ 	.word	0x00000000
        /*03f0*/ 	.short	0x0101
        /*03f2*/ 	.byte	0xff
	.zero		1


	//   ....[49]....
        /*03f4*/ 	.word	0x000024e0
        /*03f8*/ 	.word	0x000000ff
        /*03fc*/ 	.word	0x00000000
        /*0400*/ 	.short	0x010a
        /*0402*/ 	.byte	0x05
	.zero		1


	//   ....[50]....
        /*0404*/ 	.word	0x00002570
        /*0408*/ 	.word	0x000000ff
        /*040c*/ 	.word	0x00000000
        /*0410*/ 	.short	0x010a
        /*0412*/ 	.byte	0x05
	.zero		1


	//   ....[51]....
        /*0414*/ 	.word	0x00002600
        /*0418*/ 	.word	0x000000ff
        /*041c*/ 	.word	0x00000000
        /*0420*/ 	.short	0x010a
        /*0422*/ 	.byte	0x05
	.zero		1


	//   ....[52]....
        /*0424*/ 	.word	0x00002690
        /*0428*/ 	.word	0x000000ff
        /*042c*/ 	.word	0x00000000
        /*0430*/ 	.short	0x010a
        /*0432*/ 	.byte	0x05
	.zero		1


	//   ....[53]....
        /*0434*/ 	.word	0x00002720
        /*0438*/ 	.word	0x000000ff
        /*043c*/ 	.word	0x00000000
        /*0440*/ 	.short	0x010a
        /*0442*/ 	.byte	0x05
	.zero		1


	//   ....[54]....
        /*0444*/ 	.word	0x000027b0
        /*0448*/ 	.word	0x000000ff
        /*044c*/ 	.word	0x00000000
        /*0450*/ 	.short	0x010a
        /*0452*/ 	.byte	0x05
	.zero		1


	//   ....[55]....
        /*0454*/ 	.word	0x00002840
        /*0458*/ 	.word	0x000000ff
        /*045c*/ 	.word	0x00000000
        /*0460*/ 	.short	0x010a
        /*0462*/ 	.byte	0x05
	.zero		1


	//   ....[56]....
        /*0464*/ 	.word	0x000028d0
        /*0468*/ 	.word	0x000000ff
        /*046c*/ 	.word	0x00000000
        /*0470*/ 	.short	0x010a
        /*0472*/ 	.byte	0x05
	.zero		1


	//   ....[57]....
        /*0474*/ 	.word	0x00002970
        /*0478*/ 	.word	0x00000000
        /*047c*/ 	.word	0x00000000
        /*0480*/ 	.short	0x010a
        /*0482*/ 	.byte	0xff
	.zero		1


	//   ....[58]....
        /*0484*/ 	.word	0x00002a90
        /*0488*/ 	.word	0x00000000
        /*048c*/ 	.word	0x00000110
        /*0490*/ 	.short	0x010a
        /*0492*/ 	.byte	0xff
	.zero		1


	//   ....[59]....
        /*0494*/ 	.word	0x00002b00
        /*0498*/ 	.word	0x00000000
        /*049c*/ 	.word	0x00000000
        /*04a0*/ 	.short	0x0101
        /*04a2*/ 	.byte	0xff
	.zero		1


	//   ....[60]....
        /*04a4*/ 	.word	0x00002b20
        /*04a8*/ 	.word	0x000000ff
        /*04ac*/ 	.word	0x000000c0
        /*04b0*/ 	.short	0x010a
        /*04b2*/ 	.byte	0x05
	.zero		1


	//   ....[61]....
        /*04b4*/ 	.word	0x00002c40
        /*04b8*/ 	.word	0x00000000
        /*04bc*/ 	.word	0x000000b0
        /*04c0*/ 	.short	0x010a
        /*04c2*/ 	.byte	0xff
	.zero		1


	//   ....[62]....
        /*04c4*/ 	.word	0x00002d40
        /*04c8*/ 	.word	0x00000000
        /*04cc*/ 	.word	0x00000000
        /*04d0*/ 	.short	0x0101
        /*04d2*/ 	.byte	0xff
	.zero		1


	//   ....[63]....
        /*04d4*/ 	.word	0x00002dd0
        /*04d8*/ 	.word	0x000000ff
        /*04dc*/ 	.word	0x000000c0
        /*04e0*/ 	.short	0x0106
        /*04e2*/ 	.byte	0x05
	.zero		1


	//   ....[64]....
        /*04e4*/ 	.word	0x00002df0
        /*04e8*/ 	.word	0x000000ff
        /*04ec*/ 	.word	0x000000c0
        /*04f0*/ 	.short	0x010a
        /*04f2*/ 	.byte	0x05
	.zero		1


	//   ....[65]....
        /*04f4*/ 	.word	0x00002e80
        /*04f8*/ 	.word	0x000000ff
        /*04fc*/ 	.word	0x000000c0
        /*0500*/ 	.short	0x0106
        /*0502*/ 	.byte	0x04
	.zero		1


	//   ....[66]....
        /*0504*/ 	.word	0x00002ec0
        /*0508*/ 	.word	0x00000000
        /*050c*/ 	.word	0x000000c0
        /*0510*/ 	.short	0x010a
        /*0512*/ 	.byte	0xff
	.zero		1


	//   ....[67]....
        /*0514*/ 	.word	0x00003480
        /*0518*/ 	.word	0x00000000
        /*051c*/ 	.word	0x000000b0
        /*0520*/ 	.short	0x010a
        /*0522*/ 	.byte	0xff
	.zero		1


	//   ....[68]....
        /*0524*/ 	.word	0x00003590
        /*0528*/ 	.word	0x00000003
        /*052c*/ 	.word	0x00000000
        /*0530*/ 	.short	0x0101
        /*0532*/ 	.byte	0xff
	.zero		1


	//   ....[69]....
        /*0534*/ 	.word	0x000035a0
        /*0538*/ 	.word	0x000000ff
        /*053c*/ 	.word	0x00000000
        /*0540*/ 	.short	0x010a
        /*0542*/ 	.byte	0x07
	.zero		1


	//   ....[70]....
        /*0544*/ 	.word	0x00003610
        /*0548*/ 	.word	0x000000ff
        /*054c*/ 	.word	0x000000f0
        /*0550*/ 	.short	0x010a
        /*0552*/ 	.byte	0x06
	.zero		1


	//   ....[71]....
        /*0554*/ 	.word	0x000036e0
        /*0558*/ 	.word	0x000000ff
        /*055c*/ 	.word	0x00000000
        /*0560*/ 	.short	0x010a
        /*0562*/ 	.byte	0x0b
	.zero		1


	//   ....[72]....
        /*0564*/ 	.word	0x00003810
        /*0568*/ 	.word	0x000000ff
        /*056c*/ 	.word	0x00000000
        /*0570*/ 	.short	0x010a
        /*0572*/ 	.byte	0x22
	.zero		1


	//   ....[73]....
        /*0574*/ 	.word	0x00003c00
        /*0578*/ 	.word	0x000000ff
        /*057c*/ 	.word	0x00000000
        /*0580*/ 	.short	0x010a
        /*0582*/ 	.byte	0x06
	.zero		1


	//   ....[74]....
        /*0584*/ 	.word	0x00003c90
        /*0588*/ 	.word	0x000000ff
        /*058c*/ 	.word	0x00000000
        /*0590*/ 	.short	0x010a
        /*0592*/ 	.byte	0x06
	.zero		1


	//   ....[75]....
        /*0594*/ 	.word	0x00003d20
        /*0598*/ 	.word	0x000000ff
        /*059c*/ 	.word	0x00000000
        /*05a0*/ 	.short	0x010a
        /*05a2*/ 	.byte	0x06
	.zero		1


	//   ....[76]....
        /*05a4*/ 	.word	0x00003db0
        /*05a8*/ 	.word	0x000000ff
        /*05ac*/ 	.word	0x00000000
        /*05b0*/ 	.short	0x010a
        /*05b2*/ 	.byte	0x07
	.zero		1


	//   ....[77]....
        /*05b4*/ 	.word	0x00004200
        /*05b8*/ 	.word	0x00000000
        /*05bc*/ 	.word	0x000000b0
        /*05c0*/ 	.short	0x010a
        /*05c2*/ 	.byte	0xff
	.zero		1


	//   ....[78]....
        /*05c4*/ 	.word	0x000042f0
        /*05c8*/ 	.word	0x00000000
        /*05cc*/ 	.word	0x00000000
        /*05d0*/ 	.short	0x0101
        /*05d2*/ 	.byte	0xff
	.zero		1


	//   ....[79]....
        /*05d4*/ 	.word	0x00004610
        /*05d8*/ 	.word	0x000000ff
        /*05dc*/ 	.word	0x000000a8
        /*05e0*/ 	.short	0x010a
        /*05e2*/ 	.byte	0x06
	.zero		1


	//   ....[80]....
        /*05e4*/ 	.word	0x00004790
        /*05e8*/ 	.word	0x000000ff
        /*05ec*/ 	.word	0x00000098
        /*05f0*/ 	.short	0x010a
        /*05f2*/ 	.byte	0x06
	.zero		1


	//   ....[81]....
        /*05f4*/ 	.word	0x00004ac0
        /*05f8*/ 	.word	0x000000ff
        /*05fc*/ 	.word	0x00000090
        /*0600*/ 	.short	0x010b
        /*0602*/ 	.byte	0x06
	.zero		1


	//   ....[82]....
        /*0604*/ 	.word	0x00004ae0
        /*0608*/ 	.word	0x000000ff
        /*060c*/ 	.word	0x00000000
        /*0610*/ 	.short	0x0101
        /*0612*/ 	.byte	0x25
	.zero		1


	//   ....[83]....
        /*0614*/ 	.word	0x00004b20
        /*0618*/ 	.word	0x00000000
        /*061c*/ 	.word	0x00000098
        /*0620*/ 	.short	0x010a
        /*0622*/ 	.byte	0xff
	.zero		1


	//   ....[84]....
        /*0624*/ 	.word	0x00004e30
        /*0628*/ 	.word	0x00000000
        /*062c*/ 	.word	0x000000b0
        /*0630*/ 	.short	0x010a
        /*0632*/ 	.byte	0xff
	.zero		1


	//   ....[85]....
        /*0634*/ 	.word	0x00004f40
        /*0638*/ 	.word	0x00000000
        /*063c*/ 	.word	0x00000000
        /*0640*/ 	.short	0x0101
        /*0642*/ 	.byte	0xff
	.zero		1


	//   ....[86]....
        /*0644*/ 	.word	0x00005880
        /*0648*/ 	.word	0x000000ff
        /*064c*/ 	.word	0x00000090
        /*0650*/ 	.short	0x010a
        /*0652*/ 	.byte	0x2b
	.zero		1


	//   ....[87]....
        /*0654*/ 	.word	0x00005890
        /*0658*/ 	.word	0x00000023
        /*065c*/ 	.word	0x000000d0
        /*0660*/ 	.short	0x010a
        /*0662*/ 	.byte	0xff
	.zero		1


	//   ....[88]....
        /*0664*/ 	.word	0x00005a20
        /*0668*/ 	.word	0x000000ff
        /*066c*/ 	.word	0x00000090
        /*0670*/ 	.short	0x010a
        /*0672*/ 	.byte	0x2b
	.zero		1


	//   ....[89]....
        /*0674*/ 	.word	0x00005af0
        /*0678*/ 	.word	0x000000ff
        /*067c*/ 	.word	0x00000000
        /*0680*/ 	.short	0x0101
        /*0682*/ 	.byte	0x04
	.zero		1


	//   ....[90]....
        /*0684*/ 	.word	0x00005b50
        /*0688*/ 	.word	0x00000023
        /*068c*/ 	.word	0x000000d0
        /*0690*/ 	.short	0x010a
        /*0692*/ 	.byte	0xff
	.zero		1


	//   ....[91]....
        /*0694*/ 	.word	0x00005e80
        /*0698*/ 	.word	0x000000ff
        /*069c*/ 	.word	0x00000000
        /*06a0*/ 	.short	0x0101
        /*06a2*/ 	.byte	0x05
	.zero		1


	//   ....[92]....
        /*06a4*/ 	.word	0x000063d0
        /*06a8*/ 	.word	0x00000002
        /*06ac*/ 	.word	0x00000120
        /*06b0*/ 	.short	0x010a
        /*06b2*/ 	.byte	0xff
	.zero		1


	//   ....[93]....
        /*06b4*/ 	.word	0x00006430
        /*06b8*/ 	.word	0x00000002
        /*06bc*/ 	.word	0x00000048
        /*06c0*/ 	.short	0x010a
        /*06c2*/ 	.byte	0xff
	.zero		1


	//   ....[94]....
        /*06c4*/ 	.word	0x00006490
        /*06c8*/ 	.word	0x00000002
        /*06cc*/ 	.word	0x00000048
        /*06d0*/ 	.short	0x010a
        /*06d2*/ 	.byte	0xff
	.zero		1


	//   ....[95]....
        /*06d4*/ 	.word	0x000064e0
        /*06d8*/ 	.word	0x00000002
        /*06dc*/ 	.word	0x000000b0
        /*06e0*/ 	.short	0x010a
        /*06e2*/ 	.byte	0xff
	.zero		1


	//   ....[96]....
        /*06e4*/ 	.word	0x00006540
        /*06e8*/ 	.word	0x00000000
        /*06ec*/ 	.word	0x00000000
        /*06f0*/ 	.short	0x010a
        /*06f2*/ 	.byte	0xff
	.zero		1


	//   ....[97]....
        /*06f4*/ 	.word	0x000065a0
        /*06f8*/ 	.word	0x00000000
        /*06fc*/ 	.word	0x00000000
        /*0700*/ 	.short	0x010a
        /*0702*/ 	.byte	0xff
	.zero		1


	//   ....[98]....
        /*0704*/ 	.word	0x00006600
        /*0708*/ 	.word	0x00000000
        /*070c*/ 	.word	0x00000000
        /*0710*/ 	.short	0x010a
        /*0712*/ 	.byte	0xff
	.zero		1


	//   ....[99]....
        /*0714*/ 	.word	0x00006660
        /*0718*/ 	.word	0x00000000
        /*071c*/ 	.word	0x00000000
        /*0720*/ 	.short	0x010a
        /*0722*/ 	.byte	0xff
	.zero		1


	//   ....[100]....
        /*0724*/ 	.word	0x000066c0
        /*0728*/ 	.word	0x00000000
        /*072c*/ 	.word	0x00000000
        /*0730*/ 	.short	0x010a
        /*0732*/ 	.byte	0xff
	.zero		1


	//   ....[101]....
        /*0734*/ 	.word	0x00006720
        /*0738*/ 	.word	0x00000000
        /*073c*/ 	.word	0x00000000
        /*0740*/ 	.short	0x010a
        /*0742*/ 	.byte	0xff
	.zero		1


	//   ....[102]....
        /*0744*/ 	.word	0x00006780
        /*0748*/ 	.word	0x00000000
        /*074c*/ 	.word	0x00000000
        /*0750*/ 	.short	0x010a
        /*0752*/ 	.byte	0xff
	.zero		1


	//   ....[103]....
        /*0754*/ 	.word	0x000067e0
        /*0758*/ 	.word	0x00000000
        /*075c*/ 	.word	0x00000000
        /*0760*/ 	.short	0x010a
        /*0762*/ 	.byte	0xff
	.zero		1


	//   ....[104]....
        /*0764*/ 	.word	0x00006830
        /*0768*/ 	.word	0x00000000
        /*076c*/ 	.word	0x00000110
        /*0770*/ 	.short	0x010a
        /*0772*/ 	.byte	0xff
	.zero		1


	//   ....[105]....
        /*0774*/ 	.word	0x00006890
        /*0778*/ 	.word	0x00000000
        /*077c*/ 	.word	0x000000c0
        /*0780*/ 	.short	0x010a
        /*0782*/ 	.byte	0xff
	.zero		1


	//   ....[106]....
        /*0784*/ 	.word	0x000068e0
        /*0788*/ 	.word	0x00000000
        /*078c*/ 	.word	0x000000b0
        /*0790*/ 	.short	0x010a
        /*0792*/ 	.byte	0xff
	.zero		1


	//   ....[107]....
        /*0794*/ 	.word	0x00006940
        /*0798*/ 	.word	0x00000000
        /*079c*/ 	.word	0x000000c0
        /*07a0*/ 	.short	0x010a
        /*07a2*/ 	.byte	0xff
	.zero		1


	//   ....[108]....
        /*07a4*/ 	.word	0x00006990
        /*07a8*/ 	.word	0x00000000
        /*07ac*/ 	.word	0x000000b0
        /*07b0*/ 	.short	0x010a
        /*07b2*/ 	.byte	0xff
	.zero		1


	//   ....[109]....
        /*07b4*/ 	.word	0x000069f0
        /*07b8*/ 	.word	0x00000002
        /*07bc*/ 	.word	0x000000f0
        /*07c0*/ 	.short	0x010a
        /*07c2*/ 	.byte	0xff
	.zero		1


	//   ....[110]....
        /*07c4*/ 	.word	0x00006a50
        /*07c8*/ 	.word	0x00000000
        /*07cc*/ 	.word	0x00000000
        /*07d0*/ 	.short	0x010a
        /*07d2*/ 	.byte	0xff
	.zero		1


	//   ....[111]....
        /*07d4*/ 	.word	0x00006ab0
        /*07d8*/ 	.word	0x00000000
        /*07dc*/ 	.word	0x00000000
        /*07e0*/ 	.short	0x010a
        /*07e2*/ 	.byte	0xff
	.zero		1


	//   ....[112]....
        /*07e4*/ 	.word	0x00006b10
        /*07e8*/ 	.word	0x00000000
        /*07ec*/ 	.word	0x00000000
        /*07f0*/ 	.short	0x010a
        /*07f2*/ 	.byte	0xff
	.zero		1


	//   ....[113]....
        /*07f4*/ 	.word	0x00006b70
        /*07f8*/ 	.word	0x00000000
        /*07fc*/ 	.word	0x00000000
        /*0800*/ 	.short	0x010a
        /*0802*/ 	.byte	0xff
	.zero		1


	//   ....[114]....
        /*0804*/ 	.word	0x00006bd0
        /*0808*/ 	.word	0x00000000
        /*080c*/ 	.word	0x00000000
        /*0810*/ 	.short	0x010a
        /*0812*/ 	.byte	0xff
	.zero		1


	//   ....[115]....
        /*0814*/ 	.word	0x00006c20
        /*0818*/ 	.word	0x00000000
        /*081c*/ 	.word	0x000000b0
        /*0820*/ 	.short	0x010a
        /*0822*/ 	.byte	0xff
	.zero		1


	//   ....[116]....
        /*0824*/ 	.word	0x00006c80
        /*0828*/ 	.word	0x00000000
        /*082c*/ 	.word	0x000000a8
        /*0830*/ 	.short	0x010a
        /*0832*/ 	.byte	0xff
	.zero		1


	//   ....[117]....
        /*0834*/ 	.word	0x00006ce0
        /*0838*/ 	.word	0x00000000
        /*083c*/ 	.word	0x00000098
        /*0840*/ 	.short	0x010a
        /*0842*/ 	.byte	0xff
	.zero		1


	//   ....[118]....
        /*0844*/ 	.word	0x00006d30
        /*0848*/ 	.word	0x00000000
        /*084c*/ 	.word	0x000000b0
        /*0850*/ 	.short	0x010a
        /*0852*/ 	.byte	0xff
	.zero		1


	//   ....[119]....
        /*0854*/ 	.word	0x00006d90
        /*0858*/ 	.word	0x00000000
        /*085c*/ 	.word	0x00000090
        /*0860*/ 	.short	0x010a
        /*0862*/ 	.byte	0xff
	.zero		1


	//   ....[120]....
        /*0864*/ 	.word	0x00006de0
        /*0868*/ 	.word	0x00000023
        /*086c*/ 	.word	0x000000d0
        /*0870*/ 	.short	0x010a
        /*0872*/ 	.byte	0xff
	.zero		1


	//----- nvinfo : EIATTR_NUM_MBARRIERS
	.align		4
.L_47:
        /*0874*/ 	.byte	0x03, 0x38
        /*0876*/ 	.short	0x0026


	//----- nvinfo : EIATTR_EXIT_INSTR_OFFSETS
	.align		4
        /*0878*/ 	.byte	0x04, 0x1c
        /*087a*/ 	.short	(.L_49 - .L_48)


	//   ....[0]....
.L_48:
        /*087c*/ 	.word	0x000029a0


	//   ....[1]....
        /*0880*/ 	.word	0x00002e90


	//   ....[2]....
        /*0884*/ 	.word	0x00002ef0


	//   ....[3]....
        /*0888*/ 	.word	0x00004010


	//   ....[4]....
        /*088c*/ 	.word	0x00004b50


	//   ....[5]....
        /*0890*/ 	.word	0x00004b90


	//   ....[6]....
        /*0894*/ 	.word	0x000063c0


	//----- nvinfo : EIATTR_MAX_THREADS
	.align		4
.L_49:
        /*0898*/ 	.byte	0x04, 0x05
        /*089a*/ 	.short	(.L_51 - .L_50)
.L_50:
        /*089c*/ 	.word	0x00000100
        /*08a0*/ 	.word	0x00000001
        /*08a4*/ 	.word	0x00000001


	//----- nvinfo : EIATTR_CRS_STACK_SIZE
	.align		4
.L_51:
        /*08a8*/ 	.byte	0x04, 0x1e
        /*08aa*/ 	.short	(.L_53 - .L_52)
.L_52:
        /*08ac*/ 	.word	0x00000000


	//----- nvinfo : EIATTR_CBANK_PARAM_SIZE
	.align		4
.L_53:
        /*08b0*/ 	.byte	0x03, 0x19
        /*08b2*/ 	.short	0x0800


	//----- nvinfo : EIATTR_PARAM_CBANK
	.align		4
        /*08b4*/ 	.byte	0x04, 0x0a
        /*08b6*/ 	.short	(.L_55 - .L_54)
	.align		4
.L_54:
        /*08b8*/ 	.word	index@(.nv.constant0._ZN7cutlass13device_kernelINS_4gemm6kernel13GemmUniversalIN4cute5tupleIJiiiiEEENS1_10collective13CollectiveMmaINS1_35MainloopSm100TmaUmmaWarpSpecializedILi9ELi2ELi4ENS5_IJNS4_1CILi1EEESB_SB_EEEEENS5_IJNSA_ILi64EEENSA_ILi32EEENSA_ILi256EEEEEEaNS5_IJlSB_lEEEaSI_NS4_8TiledMMAINS4_8MMA_AtomIJNS4_15SM100_MMA_S8_SSIaaiLi64ELi32ELNS4_4UMMA5MajorE0ELSN_0ELNSM_8SaturateE0EEEEEENS4_6LayoutISC_NS5_IJNSA_ILi0EEESS_SS_EEEEENS5_IJNS4_10UnderscoreESV_SV_EEEEENS4_13SM90_TMA_LOADENS4_14ComposedLayoutINS4_7SwizzleILi3ELi4ELi3EEENS4_18smem_ptr_flag_bitsILi8EEENSR_INS5_IJNSA_ILi8EEENSA_ILi128EEEEEENS5_IJS15_SB_EEEEEEEvNS4_8identityESY_S19_vS1A_EENS_8epilogue10collective18CollectiveEpilogueINS1C_23Sm100TmaWarpSpecializedILi1ELi1ELi16ELb0ELb0EEEJSH_NS5_IJNSR_ISE_SB_EENSR_ISF_SB_EEEEEaSI_aSI_NS1C_6fusion15FusionCallbacksIS1G_NS1K_17LinearCombinationIaiaiLNS_15FloatRoundStyleE2EEESH_S1J_JEEENS4_5SM1004TMEM4LOAD26SM100_TMEM_LOAD_16dp32b16xESY_NSZ_INS10_ILi1ELi4ELi3EEES13_NSR_INS5_IJS14_SF_EEENS5_IJSF_SB_EEEEEEENS4_39AutoVectorizingCopyWithAssumedAlignmentILi128EEENS4_14SM90_TMA_STOREES1Y_S20_S20_EEEvvEEEEvNT_6ParamsE)
        /*08bc*/ 	.short	0x0380
        /*08be*/ 	.short	0x0800


	//----- nvinfo : EIATTR_SW_WAR
	.align		4
.L_55:
        /*08c0*/ 	.byte	0x04, 0x36
        /*08c2*/ 	.short	(.L_57 - .L_56)
.L_56:
        /*08c4*/ 	.word	0x00000008
.L_57:


//--------------------- .nv.callgraph             --------------------------
	.section	.nv.callgraph,"",@"SHT_CUDA_CALLGRAPH"
	.align	4
	.sectionentsize	8
	.align		4
        /*0000*/ 	.word	0x00000000
	.align		4
        /*0004*/ 	.word	0xffffffff
	.align		4
        /*0008*/ 	.word	index@(_ZN7cutlass13device_kernelINS_4gemm6kernel13GemmUniversalIN4cute5tupleIJiiiiEEENS1_10collective13CollectiveMmaINS1_35MainloopSm100TmaUmmaWarpSpecializedILi9ELi2ELi4ENS5_IJNS4_1CILi1EEESB_SB_EEEEENS5_IJNSA_ILi64EEENSA_ILi32EEENSA_ILi256EEEEEEaNS5_IJlSB_lEEEaSI_NS4_8TiledMMAINS4_8MMA_AtomIJNS4_15SM100_MMA_S8_SSIaaiLi64ELi32ELNS4_4UMMA5MajorE0ELSN_0ELNSM_8SaturateE0EEEEEENS4_6LayoutISC_NS5_IJNSA_ILi0EEESS_SS_EEEEENS5_IJNS4_10UnderscoreESV_SV_EEEEENS4_13SM90_TMA_LOADENS4_14ComposedLayoutINS4_7SwizzleILi3ELi4ELi3EEENS4_18smem_ptr_flag_bitsILi8EEENSR_INS5_IJNSA_ILi8EEENSA_ILi128EEEEEENS5_IJS15_SB_EEEEEEEvNS4_8identityESY_S19_vS1A_EENS_8epilogue10collective18CollectiveEpilogueINS1C_23Sm100TmaWarpSpecializedILi1ELi1ELi16ELb0ELb0EEEJSH_NS5_IJNSR_ISE_SB_EENSR_ISF_SB_EEEEEaSI_aSI_NS1C_6fusion15FusionCallbacksIS1G_NS1K_17LinearCombinationIaiaiLNS_15FloatRoundStyleE2EEESH_S1J_JEEENS4_5SM1004TMEM4LOAD26SM100_TMEM_LOAD_16dp32b16xESY_NSZ_INS10_ILi1ELi4ELi3EEES13_NSR_INS5_IJS14_SF_EEENS5_IJSF_SB_EEEEEEENS4_39AutoVectorizingCopyWithAssumedAlignmentILi128EEENS4_14SM90_TMA_STOREES1Y_S20_S20_EEEvvEEEEvNT_6ParamsE)
	.align		4
        /*000c*/ 	.word	index@(__assertfail)
	.align		4
        /*0010*/ 	.word	0x00000000
	.align		4
        /*0014*/ 	.word	0xfffffffe
	.align		4
        /*0018*/ 	.word	0x00000000
	.align		4
        /*001c*/ 	.word	0xfffffffd
	.align		4
        /*0020*/ 	.word	0x00000000
	.align		4
        /*0024*/ 	.word	0xfffffffc


//--------------------- .nv.constant4             --------------------------
	.section	.nv.constant4,"a",@progbits
	.align	8
	.align		8
.nv.constant4:
        /*0000*/ 	.dword	__assertfail
	.align		8
        /*0008*/ 	.dword	__unnamed_1
	.align		8
        /*0010*/ 	.dword	__unnamed_2
	.align		8
        /*0018*/ 	.dword	_ZN40_INTERNAL_fafa22a3_4_k_cu_73e74437_347994cuda3std3__45__cpo5beginE
	.align		8
        /*0020*/ 	.dword	_ZN40_INTERNAL_fafa22a3_4_k_cu_73e74437_347994cuda3std3__45__cpo3endE
	.align		8
        /*0028*/ 	.dword	_ZN40_INTERNAL_fafa22a3_4_k_cu_73e74437_347994cuda3std3__45__cpo6cbeginE
	.align		8
        /*0030*/ 	.dword	_ZN40_INTERNAL_fafa22a3_4_k_cu_73e74437_347994cuda3std3__45__cpo4cendE
	.align		8
        /*0038*/ 	.dword	_ZN40_INTERNAL_fafa22a3_4_k_cu_73e74437_347994cuda3std3__442_GLOBAL__N__fafa22a3_4_k_cu_73e74437_347996ignoreE
	.align		8
        /*0040*/ 	.dword	_ZN40_INTERNAL_fafa22a3_4_k_cu_73e74437_347994cuda3std3__419piecewise_constructE
	.align		8
        /*0048*/ 	.dword	_ZN40_INTERNAL_fafa22a3_4_k_cu_73e74437_347994cuda3std3__48in_placeE
	.align		8
        /*0050*/ 	.dword	_ZN40_INTERNAL_fafa22a3_4_k_cu_73e74437_347994cuda3std6ranges3__45__cpo4swapE
	.align		8
        /*0058*/ 	.dword	_ZN40_INTERNAL_fafa22a3_4_k_cu_73e74437_347994cuda3std6ranges3__45__cpo9iter_moveE
	.align		8
        /*0060*/ 	.dword	_ZN40_INTERNAL_fafa22a3_4_k_cu_73e74437_347994cute7productE
	.align		8
        /*0068*/ 	.dword	_ZN40_INTERNAL_fafa22a3_4_k_cu_73e74437_347994cute1_E
	.align		8
        /*0070*/ 	.dword	$str$25
	.align		8
        /*0078*/ 	.dword	$str$26
	.align		8
        /*0080*/ 	.dword	$str$27
	.align		8
        /*0088*/ 	.dword	$str$28


//--------------------- .text._ZN7cutlass13device_kernelINS_4gemm6kernel13GemmUniversalIN4cute5tupleIJiiiiEEENS1_10collective13CollectiveMmaINS1_35MainloopSm100TmaUmmaWarpSpecializedILi9ELi2ELi4ENS5_IJNS4_1CILi1EEESB_SB_EEEEENS5_IJNSA_ILi64EEENSA_ILi32EEENSA_ILi256EEEEEEaNS5_IJlSB_lEEEaSI_NS4_8TiledMMAINS4_8MMA_AtomIJNS4_15SM100_MMA_S8_SSIaaiLi64ELi32ELNS4_4UMMA5MajorE0ELSN_0ELNSM_8SaturateE0EEEEEENS4_6LayoutISC_NS5_IJNSA_ILi0EEESS_SS_EEEEENS5_IJNS4_10UnderscoreESV_SV_EEEEENS4_13SM90_TMA_LOADENS4_14ComposedLayoutINS4_7SwizzleILi3ELi4ELi3EEENS4_18smem_ptr_flag_bitsILi8EEENSR_INS5_IJNSA_ILi8EEENSA_ILi128EEEEEENS5_IJS15_SB_EEEEEEEvNS4_8identityESY_S19_vS1A_EENS_8epilogue10collective18CollectiveEpilogueINS1C_23Sm100TmaWarpSpecializedILi1ELi1ELi16ELb0ELb0EEEJSH_NS5_IJNSR_ISE_SB_EENSR_ISF_SB_EEEEEaSI_aSI_NS1C_6fusion15FusionCallbacksIS1G_NS1K_17LinearCombinationIaiaiLNS_15FloatRoundStyleE2EEESH_S1J_JEEENS4_5SM1004TMEM4LOAD26SM100_TMEM_LOAD_16dp32b16xESY_NSZ_INS10_ILi1ELi4ELi3EEES13_NSR_INS5_IJS14_SF_EEENS5_IJSF_SB_EEEEEEENS4_39AutoVectorizingCopyWithAssumedAlignmentILi128EEENS4_14SM90_TMA_STOREES1Y_S20_S20_EEEvvEEEEvNT_6ParamsE --------------------------
	.section	.text._ZN7cutlass13device_kernelINS_4gemm6kernel13GemmUniversalIN4cute5tupleIJiiiiEEENS1_10collective13CollectiveMmaINS1_35MainloopSm100TmaUmmaWarpSpecializedILi9ELi2ELi4ENS5_IJNS4_1CILi1EEESB_SB_EEEEENS5_IJNSA_ILi64EEENSA_ILi32EEENSA_ILi256EEEEEEaNS5_IJlSB_lEEEaSI_NS4_8TiledMMAINS4_8MMA_AtomIJNS4_15SM100_MMA_S8_SSIaaiLi64ELi32ELNS4_4UMMA5MajorE0ELSN_0ELNSM_8SaturateE0EEEEEENS4_6LayoutISC_NS5_IJNSA_ILi0EEESS_SS_EEEEENS5_IJNS4_10UnderscoreESV_SV_EEEEENS4_13SM90_TMA_LOADENS4_14ComposedLayoutINS4_7SwizzleILi3ELi4ELi3EEENS4_18smem_ptr_flag_bitsILi8EEENSR_INS5_IJNSA_ILi8EEENSA_ILi128EEEEEENS5_IJS15_SB_EEEEEEEvNS4_8identityESY_S19_vS1A_EENS_8epilogue10collective18CollectiveEpilogueINS1C_23Sm100TmaWarpSpecializedILi1ELi1ELi16ELb0ELb0EEEJSH_NS5_IJNSR_ISE_SB_EENSR_ISF_SB_EEEEEaSI_aSI_NS1C_6fusion15FusionCallbacksIS1G_NS1K_17LinearCombinationIaiaiLNS_15FloatRoundStyleE2EEESH_S1J_JEEENS4_5SM1004TMEM4LOAD26SM100_TMEM_LOAD_16dp32b16xESY_NSZ_INS10_ILi1ELi4ELi3EEES13_NSR_INS5_IJS14_SF_EEENS5_IJSF_SB_EEEEEEENS4_39AutoVectorizingCopyWithAssumedAlignmentILi128EEENS4_14SM90_TMA_STOREES1Y_S20_S20_EEEvvEEEEvNT_6ParamsE,"ax",@progbits
	.align	128
.text._ZN7cutlass13device_kernelINS_4gemm6kernel13GemmUniversalIN4cute5tupleIJiiiiEEENS1_10collective13CollectiveMmaINS1_35MainloopSm100TmaUmmaWarpSpecializedILi9ELi2ELi4ENS5_IJNS4_1CILi1EEESB_SB_EEEEENS5_IJNSA_ILi64EEENSA_ILi32EEENSA_ILi256EEEEEEaNS5_IJlSB_lEEEaSI_NS4_8TiledMMAINS4_8MMA_AtomIJNS4_15SM100_MMA_S8_SSIaaiLi64ELi32ELNS4_4UMMA5MajorE0ELSN_0ELNSM_8SaturateE0EEEEEENS4_6LayoutISC_NS5_IJNSA_ILi0EEESS_SS_EEEEENS5_IJNS4_10UnderscoreESV_SV_EEEEENS4_13SM90_TMA_LOADENS4_14ComposedLayoutINS4_7SwizzleILi3ELi4ELi3EEENS4_18smem_ptr_flag_bitsILi8EEENSR_INS5_IJNSA_ILi8EEENSA_ILi128EEEEEENS5_IJS15_SB_EEEEEEEvNS4_8identityESY_S19_vS1A_EENS_8epilogue10collective18CollectiveEpilogueINS1C_23Sm100TmaWarpSpecializedILi1ELi1ELi16ELb0ELb0EEEJSH_NS5_IJNSR_ISE_SB_EENSR_ISF_SB_EEEEEaSI_aSI_NS1C_6fusion15FusionCallbacksIS1G_NS1K_17LinearCombinationIaiaiLNS_15FloatRoundStyleE2EEESH_S1J_JEEENS4_5SM1004TMEM4LOAD26SM100_TMEM_LOAD_16dp32b16xESY_NSZ_INS10_ILi1ELi4ELi3EEES13_NSR_INS5_IJS14_SF_EEENS5_IJSF_SB_EEEEEEENS4_39AutoVectorizingCopyWithAssumedAlignmentILi128EEENS4_14SM90_TMA_STOREES1Y_S20_S20_EEEvvEEEEvNT_6ParamsE:
        .type           _ZN7cutlass13device_kernelINS_4gemm6kernel13GemmUniversalIN4cute5tupleIJiiiiEEENS1_10collective13CollectiveMmaINS1_35MainloopSm100TmaUmmaWarpSpecializedILi9ELi2ELi4ENS5_IJNS4_1CILi1EEESB_SB_EEEEENS5_IJNSA_ILi64EEENSA_ILi32EEENSA_ILi256EEEEEEaNS5_IJlSB_lEEEaSI_NS4_8TiledMMAINS4_8MMA_AtomIJNS4_15SM100_MMA_S8_SSIaaiLi64ELi32ELNS4_4UMMA5MajorE0ELSN_0ELNSM_8SaturateE0EEEEEENS4_6LayoutISC_NS5_IJNSA_ILi0EEESS_SS_EEEEENS5_IJNS4_10UnderscoreESV_SV_EEEEENS4_13SM90_TMA_LOADENS4_14ComposedLayoutINS4_7SwizzleILi3ELi4ELi3EEENS4_18smem_ptr_flag_bitsILi8EEENSR_INS5_IJNSA_ILi8EEENSA_ILi128EEEEEENS5_IJS15_SB_EEEEEEEvNS4_8identityESY_S19_vS1A_EENS_8epilogue10collective18CollectiveEpilogueINS1C_23Sm100TmaWarpSpecializedILi1ELi1ELi16ELb0ELb0EEEJSH_NS5_IJNSR_ISE_SB_EENSR_ISF_SB_EEEEEaSI_aSI_NS1C_6fusion15FusionCallbacksIS1G_NS1K_17LinearCombinationIaiaiLNS_15FloatRoundStyleE2EEESH_S1J_JEEENS4_5SM1004TMEM4LOAD26SM100_TMEM_LOAD_16dp32b16xESY_NSZ_INS10_ILi1ELi4ELi3EEES13_NSR_INS5_IJS14_SF_EEENS5_IJSF_SB_EEEEEEENS4_39AutoVectorizingCopyWithAssumedAlignmentILi128EEENS4_14SM90_TMA_STOREES1Y_S20_S20_EEEvvEEEEvNT_6ParamsE,@function
        .size           _ZN7cutlass13device_kernelINS_4gemm6kernel13GemmUniversalIN4cute5tupleIJiiiiEEENS1_10collective13CollectiveMmaINS1_35MainloopSm100TmaUmmaWarpSpecializedILi9ELi2ELi4ENS5_IJNS4_1CILi1EEESB_SB_EEEEENS5_IJNSA_ILi64EEENSA_ILi32EEENSA_ILi256EEEEEEaNS5_IJlSB_lEEEaSI_NS4_8TiledMMAINS4_8MMA_AtomIJNS4_15SM100_MMA_S8_SSIaaiLi64ELi32ELNS4_4UMMA5MajorE0ELSN_0ELNSM_8SaturateE0EEEEEENS4_6LayoutISC_NS5_IJNSA_ILi0EEESS_SS_EEEEENS5_IJNS4_10UnderscoreESV_SV_EEEEENS4_13SM90_TMA_LOADENS4_14ComposedLayoutINS4_7SwizzleILi3ELi4ELi3EEENS4_18smem_ptr_flag_bitsILi8EEENSR_INS5_IJNSA_ILi8EEENSA_ILi128EEEEEENS5_IJS15_SB_EEEEEEEvNS4_8identityESY_S19_vS1A_EENS_8epilogue10collective18CollectiveEpilogueINS1C_23Sm100TmaWarpSpecializedILi1ELi1ELi16ELb0ELb0EEEJSH_NS5_IJNSR_ISE_SB_EENSR_ISF_SB_EEEEEaSI_aSI_NS1C_6fusion15FusionCallbacksIS1G_NS1K_17LinearCombinationIaiaiLNS_15FloatRoundStyleE2EEESH_S1J_JEEENS4_5SM1004TMEM4LOAD26SM100_TMEM_LOAD_16dp32b16xESY_NSZ_INS10_ILi1ELi4ELi3EEES13_NSR_INS5_IJS14_SF_EEENS5_IJSF_SB_EEEEEEENS4_39AutoVectorizingCopyWithAssumedAlignmentILi128EEENS4_14SM90_TMA_STOREES1Y_S20_S20_EEEvvEEEEvNT_6ParamsE,(.L_x_144 - _ZN7cutlass13device_kernelINS_4gemm6kernel13GemmUniversalIN4cute5tupleIJiiiiEEENS1_10collective13CollectiveMmaINS1_35MainloopSm100TmaUmmaWarpSpecializedILi9ELi2ELi4ENS5_IJNS4_1CILi1EEESB_SB_EEEEENS5_IJNSA_ILi64EEENSA_ILi32EEENSA_ILi256EEEEEEaNS5_IJlSB_lEEEaSI_NS4_8TiledMMAINS4_8MMA_AtomIJNS4_15SM100_MMA_S8_SSIaaiLi64ELi32ELNS4_4UMMA5MajorE0ELSN_0ELNSM_8SaturateE0EEEEEENS4_6LayoutISC_NS5_IJNSA_ILi0EEESS_SS_EEEEENS5_IJNS4_10UnderscoreESV_SV_EEEEENS4_13SM90_TMA_LOADENS4_14ComposedLayoutINS4_7SwizzleILi3ELi4ELi3EEENS4_18smem_ptr_flag_bitsILi8EEENSR_INS5_IJNSA_ILi8EEENSA_ILi128EEEEEENS5_IJS15_SB_EEEEEEEvNS4_8identityESY_S19_vS1A_EENS_8epilogue10collective18CollectiveEpilogueINS1C_23Sm100TmaWarpSpecializedILi1ELi1ELi16ELb0ELb0EEEJSH_NS5_IJNSR_ISE_SB_EENSR_ISF_SB_EEEEEaSI_aSI_NS1C_6fusion15FusionCallbacksIS1G_NS1K_17LinearCombinationIaiaiLNS_15FloatRoundStyleE2EEESH_S1J_JEEENS4_5SM1004TMEM4LOAD26SM100_TMEM_LOAD_16dp32b16xESY_NSZ_INS10_ILi1ELi4ELi3EEES13_NSR_INS5_IJS14_SF_EEENS5_IJSF_SB_EEEEEEENS4_39AutoVectorizingCopyWithAssumedAlignmentILi128EEENS4_14SM90_TMA_STOREES1Y_S20_S20_EEEvvEEEEvNT_6ParamsE)
        .other          _ZN7cutlass13device_kernelINS_4gemm6kernel13GemmUniversalIN4cute5tupleIJiiiiEEENS1_10collective13CollectiveMmaINS1_35MainloopSm100TmaUmmaWarpSpecializedILi9ELi2ELi4ENS5_IJNS4_1CILi1EEESB_SB_EEEEENS5_IJNSA_ILi64EEENSA_ILi32EEENSA_ILi256EEEEEEaNS5_IJlSB_lEEEaSI_NS4_8TiledMMAINS4_8MMA_AtomIJNS4_15SM100_MMA_S8_SSIaaiLi64ELi32ELNS4_4UMMA5MajorE0ELSN_0ELNSM_8SaturateE0EEEEEENS4_6LayoutISC_NS5_IJNSA_ILi0EEESS_SS_EEEEENS5_IJNS4_10UnderscoreESV_SV_EEEEENS4_13SM90_TMA_LOADENS4_14ComposedLayoutINS4_7SwizzleILi3ELi4ELi3EEENS4_18smem_ptr_flag_bitsILi8EEENSR_INS5_IJNSA_ILi8EEENSA_ILi128EEEEEENS5_IJS15_SB_EEEEEEEvNS4_8identityESY_S19_vS1A_EENS_8epilogue10collective18CollectiveEpilogueINS1C_23Sm100TmaWarpSpecializedILi1ELi1ELi16ELb0ELb0EEEJSH_NS5_IJNSR_ISE_SB_EENSR_ISF_SB_EEEEEaSI_aSI_NS1C_6fusion15FusionCallbacksIS1G_NS1K_17LinearCombinationIaiaiLNS_15FloatRoundStyleE2EEESH_S1J_JEEENS4_5SM1004TMEM4LOAD26SM100_TMEM_LOAD_16dp32b16xESY_NSZ_INS10_ILi1ELi4ELi3EEES13_NSR_INS5_IJS14_SF_EEENS5_IJSF_SB_EEEEEEENS4_39AutoVectorizingCopyWithAssumedAlignmentILi128EEENS4_14SM90_TMA_STOREES1Y_S20_S20_EEEvvEEEEvNT_6ParamsE,@"STO_CUDA_ENTRY STV_DEFAULT"
_ZN7cutlass13device_kernelINS_4gemm6kernel13GemmUniversalIN4cute5tupleIJiiiiEEENS1_10collective13CollectiveMmaINS1_35MainloopSm100TmaUmmaWarpSpecializedILi9ELi2ELi4ENS5_IJNS4_1CILi1EEESB_SB_EEEEENS5_IJNSA_ILi64EEENSA_ILi32EEENSA_ILi256EEEEEEaNS5_IJlSB_lEEEaSI_NS4_8TiledMMAINS4_8MMA_AtomIJNS4_15SM100_MMA_S8_SSIaaiLi64ELi32ELNS4_4UMMA5MajorE0ELSN_0ELNSM_8SaturateE0EEEEEENS4_6LayoutISC_NS5_IJNSA_ILi0EEESS_SS_EEEEENS5_IJNS4_10UnderscoreESV_SV_EEEEENS4_13SM90_TMA_LOADENS4_14ComposedLayoutINS4_7SwizzleILi3ELi4ELi3EEENS4_18smem_ptr_flag_bitsILi8EEENSR_INS5_IJNSA_ILi8EEENSA_ILi128EEEEEENS5_IJS15_SB_EEEEEEEvNS4_8identityESY_S19_vS1A_EENS_8epilogue10collective18CollectiveEpilogueINS1C_23Sm100TmaWarpSpecializedILi1ELi1ELi16ELb0ELb0EEEJSH_NS5_IJNSR_ISE_SB_EENSR_ISF_SB_EEEEEaSI_aSI_NS1C_6fusion15FusionCallbacksIS1G_NS1K_17LinearCombinationIaiaiLNS_15FloatRoundStyleE2EEESH_S1J_JEEENS4_5SM1004TMEM4LOAD26SM100_TMEM_LOAD_16dp32b16xESY_NSZ_INS10_ILi1ELi4ELi3EEES13_NSR_INS5_IJS14_SF_EEENS5_IJSF_SB_EEEEEEENS4_39AutoVectorizingCopyWithAssumedAlignmentILi128EEENS4_14SM90_TMA_STOREES1Y_S20_S20_EEEvvEEEEvNT_6ParamsE:
[----:B------:R-:W1:Y:S01]  /*0000*/  LDC R1, c[0x0][0x37c] ;  /* 0x0000df00ff017b82 */ /* 0x000e620000000800 */
[----:B------:R-:W2:Y:S01]  /*0010*/  S2R R65, SR_TID.X ;  /* 0x0000000000417919 */ /* 0x000ea20000002100 */
[----:B------:R-:W3:Y:S01]  /*0020*/  LDCU.64 UR4, c[0x0][0x890] ;  /* 0x00011200ff0477ac */ /* 0x000ee20008000a00 */
[----:B------:R-:W-:Y:S02]  /*0030*/  PRMT R61, RZ, 0x7610, R61 ;  /* 0x00007610ff3d7816 */ /* 0x000fe4000000003d */
[----:B------:R-:W-:Y:S01]  /*0040*/  ELECT P5, URZ, PT ;  /* 0x0000000000ff782f */ /* 0x000fe200038a0000 */
[----:B------:R-:W4:Y:S01]  /*0050*/  LDCU.64 UR40, c[0x0][0x358] ;  /* 0x00006b00ff2877ac */ /* 0x000f220008000a00 */
[----:B---3--:R-:W-:-:S04]  /*0060*/  UISETP.NE.U32.AND UP0, UPT, UR4, URZ, UPT ;  /* 0x000000ff0400728c */ /* 0x008fc8000bf05070 */
[----:B------:R-:W-:Y:S01]  /*0070*/  UISETP.NE.AND.EX UP0, UPT, UR5, URZ, UPT, UP0 ;  /* 0x000000ff0500728c */ /* 0x000fe2000bf05300 */
[----:B--2---:R-:W-:-:S05]  /*0080*/  SHF.R.U32.HI R67, RZ, 0x5, R65 ;  /* 0x00000005ff437819 */ /* 0x004fca0000011641 */
[----:B------:R-:W2:Y:S02]  /*0090*/  SHFL.IDX PT, R0, R67, RZ, 0x1f ;  /* 0x00001fff43007589 */ /* 0x000ea400000e0000 */
[----:B--2---:R-:W-:Y:S01]  /*00a0*/  R2UR UR8, R0 ;  /* 0x00000000000872ca */ /* 0x004fe200000e0000 */
[----:B-1--4-:R-:W-:-:S14]  /*00b0*/  BRA.U UP0, `(.L_x_0) ;  /* 0x00000001002c7547 */ /* 0x012fdc000b800000 */
[----:B------:R-:W1:Y:S02]  /*00c0*/  LDCU.64 UR6, c[0x0][0x888] ;  /* 0x00011100ff0677ac */ /* 0x000e640008000a00 */
[----:B-1----:R-:W-:-:S04]  /*00d0*/  UISETP.NE.U32.AND UP0, UPT, UR6, URZ, UPT ;  /* 0x000000ff0600728c */ /* 0x002fc8000bf05070 */
[----:B------:R-:W-:-:S09]  /*00e0*/  UISETP.NE.AND.EX UP0, UPT, UR7, URZ, UPT, UP0 ;  /* 0x000000ff0700728c */ /* 0x000fd2000bf05300 */
[----:B------:R-:W-:Y:S05]  /*00f0*/  BRA.U !UP0, `(.L_x_1) ;  /* 0x0000000108107547 */ /* 0x000fea000b800000 */
[----:B------:R-:W1:Y:S02]  /*0100*/  LDC.64 R34, c[0x0][0x888] ;  /* 0x00022200ff227b82 */ /* 0x000e640000000a00 */
[----:B-1----:R1:W5:Y:S01]  /*0110*/  LDG.E R34, desc[UR40][R34.64] ;  /* 0x0000002822227981 */ /* 0x002362000c1e1900 */
[----:B------:R-:W-:Y:S01]  /*0120*/  HFMA2 R61, -RZ, RZ, 0, 5.9604644775390625e-08 ;  /* 0x00000001ff3d7431 */ /* 0x000fe200000001ff */
[----:B------:R-:W-:Y:S05]  /*0130*/  BRA `(.L_x_0) ;  /* 0x00000000000c7947 */ /* 0x000fea0003800000 */
.L_x_1:
[----:B------:R-:W1:Y:S01]  /*0140*/  LDCU UR6, c[0x0][0x880] ;  /* 0x00011000ff0677ac */ /* 0x000e620008000800 */
[----:B------:R-:W-:Y:S01]  /*0150*/  HFMA2 R61, -RZ, RZ, 0, 5.9604644775390625e-08 ;  /* 0x00000001ff3d7431 */ /* 0x000fe200000001ff */
[----:B-1----:R-:W-:-:S07]  /*0160*/  MOV R34, UR6 ;  /* 0x0000000600227c02 */ /* 0x002fce0008000f00 */
.L_x_0:
[----:B------:R-:W2:Y:S02]  /*0170*/  LDCU.64 UR6, c[0x0][0x8b0] ;  /* 0x00011600ff0677ac */ /* 0x000ea40008000a00 */
[----:B--2---:R-:W-:-:S04]  /*0180*/  UISETP.NE.U32.AND UP0, UPT, UR6, URZ, UPT ;  /* 0x000000ff0600728c */ /* 0x004fc8000bf05070 */
[----:B------:R-:W-:-:S09]  /*0190*/  UISETP.NE.AND.EX UP0, UPT, UR7, URZ, UPT, UP0 ;  /* 0x000000ff0700728c */ /* 0x000fd2000bf05300 */
[----:B------:R-:W-:Y:S05]  /*01a0*/  BRA.U UP0, `(.L_x_2) ;  /* 0x0000000100247547 */ /* 0x000fea000b800000 */
[----:B------:R-:W2:Y:S02]  /*01b0*/  LDCU.64 UR6, c[0x0][0x8a8] ;  /* 0x00011500ff0677ac */ /* 0x000ea40008000a00 */
[----:B--2---:R-:W-:-:S04]  /*01c0*/  UISETP.NE.U32.AND UP0, UPT, UR6, URZ, UPT ;  /* 0x000000ff0600728c */ /* 0x004fc8000bf05070 */
[----:B------:R-:W-:-:S09]  /*01d0*/  UISETP.NE.AND.EX UP0, UPT, UR7, URZ, UPT, UP0 ;  /* 0x000000ff0700728c */ /* 0x000fd2000bf05300 */
[----:B------:R-:W-:Y:S05]  /*01e0*/  BRA.U !UP0, `(.L_x_3) ;  /* 0x00000001080c7547 */ /* 0x000fea000b800000 */
[----:B------:R-:W2:Y:S02]  /*01f0*/  LDC.64 R2, c[0x0][0x8a8] ;  /* 0x00022a00ff027b82 */ /* 0x000ea40000000a00 */
[----:B--2---:R2:W5:Y:S01]  /*0200*/  LDG.E R33, desc[UR40][R2.64] ;  /* 0x0000002802217981 */ /* 0x004562000c1e1900 */
[----:B------:R-:W-:Y:S05]  /*0210*/  BRA `(.L_x_2) ;  /* 0x0000000000087947 */ /* 0x000fea0003800000 */
.L_x_3:
[----:B------:R-:W2:Y:S02]  /*0220*/  LDCU UR6, c[0x0][0x8a0] ;  /* 0x00011400ff0677ac */ /* 0x000ea40008000800 */
[----:B--2---:R-:W-:Y:S02]  /*0230*/  MOV R33, UR6 ;  /* 0x0000000600217c02 */ /* 0x004fe40008000f00 */
.L_x_2:
[----:B------:R-:W-:Y:S01]  /*0240*/  IMAD.U32 R0, RZ, RZ, UR8 ;  /* 0x00000008ff007e24 */ /* 0x000fe2000f8e00ff */
[----:B------:R-:W-:Y:S04]  /*0250*/  BSSY.RECONVERGENT B0, `(.L_x_4) ;  /* 0x000000c000007945 */ /* 0x000fe80003800200 */
[C---:B------:R-:W-:Y:S02]  /*0260*/  ISETP.NE.OR P1, PT, R0.reuse, 0x1, !P5 ;  /* 0x000000010000780c */ /* 0x040fe40006f25670 */
[----:B------:R-:W-:-:S11]  /*0270*/  ISETP.NE.OR P0, PT, R0, 0x3, !P5 ;  /* 0x000000030000780c */ /* 0x000fd60006f05670 */
[----:B------:R-:W-:Y:S05]  /*0280*/  @P1 BRA `(.L_x_5) ;  /* 0x0000000000201947 */ /* 0x000fea0003800000 */
[----:B------:R-:W3:Y:S02]  /*0290*/  LDCU.64 UR6, c[0x0][0x348] ;  /* 0x00006900ff0677ac */ /* 0x000ee40008000a00 */
[----:B---3--:R-:W-:Y:S02]  /*02a0*/  UIADD3 UR10, UP1, UPT, UR6, 0x80, URZ ;  /* 0x00000080060a7890 */ /* 0x008fe4000ff3e0ff */
[----:B------:R-:W-:Y:S02]  /*02b0*/  UIADD3 UR6, UP0, UPT, UR6, 0x180, URZ ;  /* 0x0000018006067890 */ /* 0x000fe4000ff1e0ff */
[----:B------:R-:W-:Y:S02]  /*02c0*/  UIADD3.X UR11, UPT, UPT, URZ, UR7, URZ, UP1, !UPT ;  /* 0x00000007ff0b7290 */ /* 0x000fe40008ffe4ff */
[----:B------:R-:W-:-:S07]  /*02d0*/  UIADD3.X UR7, UPT, UPT, URZ, UR7, URZ, UP0, !UPT ;  /* 0x00000007ff077290 */ /* 0x000fce00087fe4ff */
[----:B------:R3:W-:Y:S02]  /*02e0*/  UTMACCTL.PF [UR10] ;  /* 0x000000000a0079b9 */ /* 0x0007e40008040000 */
[----:B------:R3:W-:Y:S02]  /*02f0*/  UTMACCTL.PF [UR6] ;  /* 0x00000000060079b9 */ /* 0x0007e40008040000 */
[----:B---3--:R-:W-:Y:S01]  /*0300*/  NOP ;  /* 0x0000000000007918 */ /* 0x008fe20000000000 */
.L_x_5:
[----:B------:R-:W-:Y:S05]  /*0310*/  BSYNC.RECONVERGENT B0 ;  /* 0x0000000000007941 */ /* 0x000fea0003800200 */
.L_x_4:
[----:B------:R-:W-:Y:S04]  /*0320*/  BSSY.RECONVERGENT B0, `(.L_x_6) ;  /* 0x000000a000007945 */ /* 0x000fe80003800200 */
        /* <DEDUP_REMOVED lines=9> */
.L_x_7:
[----:B------:R-:W-:Y:S05]  /*03c0*/  BSYNC.RECONVERGENT B0 ;  /* 0x0000000000007941 */ /* 0x000fea0003800200 */
.L_x_6:
[----:B------:R-:W3:Y:S01]  /*03d0*/  LDCU.64 UR6, c[0x0][0x888] ;  /* 0x00011100ff0677ac */ /* 0x000ee20008000a00 */
[----:B------:R-:W-:Y:S02]  /*03e0*/  UISETP.EQ.U32.AND UP1, UPT, UR4, URZ, UPT ;  /* 0x000000ff0400728c */ /* 0x000fe4000bf22070 */
[----:B------:R-:W-:Y:S02]  /*03f0*/  UPLOP3.LUT UP2, UPT, UPT, UPT, UPT, 0x80, 0x8 ;  /* 0x000000000008789c */ /* 0x000fe40003f4f070 */
[----:B---3--:R-:W-:-:S04]  /*0400*/  UISETP.NE.U32.AND UP0, UPT, UR6, URZ, UPT ;  /* 0x000000ff0600728c */ /* 0x008fc8000bf05070 */
[----:B------:R-:W-:-:S04]  /*0410*/  UISETP.NE.AND.EX UP0, UPT, UR7, URZ, UPT, UP0 ;  /* 0x000000ff0700728c */ /* 0x000fc8000bf05300 */
[----:B------:R-:W-:-:S04]  /*0420*/  UISETP.EQ.OR.EX UP3, UPT, UR5, URZ, !UP0, UP1 ;  /* 0x000000ff0500728c */ /* 0x000fc8000c762710 */
[----:B------:R-:W-:-:S05]  /*0430*/  UP2UR UR44, UPR, URZ, 0x8 ;  /* 0x00000008ff2c7883 */ /* 0x000fca0008000000 */
[----:B------:R-:W-:Y:S07]  /*0440*/  BRA.U !UP3, `(.L_x_8) ;  /* 0x000000010b207547 */ /* 0x000fee000b800000 */
[----:B-----5:R-:W-:Y:S01]  /*0450*/  R2UR UR6, R34 ;  /* 0x00000000220672ca */ /* 0x020fe200000e0000 */
[----:B------:R-:W-:Y:S02]  /*0460*/  UISETP.NE.U32.AND UP2, UPT, UR4, URZ, UPT ;  /* 0x000000ff0400728c */ /* 0x000fe4000bf45070 */
[----:B------:R-:W-:Y:S02]  /*0470*/  USEL UR4, URZ, 0xffffffff, UP0 ;  /* 0xffffffffff047887 */ /* 0x000fe40008000000 */
[----:B------:R-:W-:-:S08]  /*0480*/  UISETP.NE.AND.EX UP2, UPT, UR5, URZ, UPT, UP2 ;  /* 0x000000ff0500728c */ /* 0x000fd0000bf45320 */
[----:B------:R-:W-:-:S04]  /*0490*/  UISETP.NE.AND UP1, UPT, UR6, URZ, UPT ;  /* 0x000000ff0600728c */ /* 0x000fc8000bf25270 */
[----:B------:R-:W-:-:S04]  /*04a0*/  @!UP2 USEL UR4, URZ, 0xffffffff, UP1 ;  /* 0xffffffffff04a887 */ /* 0x000fc80008800000 */
[----:B------:R-:W-:-:S04]  /*04b0*/  ULOP3.LUT UR4, UR4, 0x1, URZ, 0xc0, !UPT ;  /* 0x0000000104047892 */ /* 0x000fc8000f8ec0ff */
[----:B------:R-:W-:-:S11]  /*04c0*/  UISETP.NE.U32.AND UP2, UPT, UR4, 0x1, UPT ;  /* 0x000000010400788c */ /* 0x000fd6000bf45070 */
.L_x_8:
[----:B--2---:R-:W2:Y:S01]  /*04d0*/  SHFL.IDX PT, R2, R67, RZ, 0x1f ;  /* 0x00001fff43027589 */ /* 0x004ea200000e0000 */
[----:B------:R-:W-:-:S04]  /*04e0*/  UISETP.NE.AND UP1, UPT, UR8, 0x2, UPT ;  /* 0x000000020800788c */ /* 0x000fc8000bf25270 */
[----:B------:R-:W-:Y:S01]  /*04f0*/  USEL UR13, URZ, 0x1, UP1 ;  /* 0x00000001ff0d7887 */ /* 0x000fe20008800000 */
[----:B--2---:R-:W-:-:S13]  /*0500*/  ISETP.NE.AND P0, PT, R2, RZ, PT ;  /* 0x000000ff0200720c */ /* 0x004fda0003f05270 */
[----:B------:R-:W-:Y:S05]  /*0510*/  @P0 BRA `(.L_x_9) ;  /* 0x00000000007c0947 */ /* 0x000fea0003800000 */
[----:B------:R-:W-:Y:S01]  /*0520*/  ELECT P0, URZ, PT ;  /* 0x0000000000ff782f */ /* 0x000fe20003800000 */
[----:B------:R-:W-:-:S12]  /*0530*/  BSSY.RECONVERGENT B0, `(.L_x_9) ;  /* 0x000001d000007945 */ /* 0x000fd80003800200 */
[----:B------:R-:W-:Y:S05]  /*0540*/  @!P0 BRA `(.L_x_10) ;  /* 0x00000000006c8947 */ /* 0x000fea0003800000 */
[----:B------:R-:W2:Y:S01]  /*0550*/  S2UR UR5, SR_CgaCtaId ;  /* 0x00000000000579c3 */ /* 0x000ea20000008800 */
[----:B------:R-:W-:Y:S01]  /*0560*/  UMOV UR6, 0x400 ;  /* 0x0000040000067882 */ /* 0x000fe20000000000 */
[----:B------:R-:W-:Y:S01]  /*0570*/  UMOV UR4, 0x1 ;  /* 0x0000000100047882 */ /* 0x000fe20000000000 */
[----:B--2---:R-:W-:Y:S02]  /*0580*/  ULEA UR5, UR5, UR6, 0x18 ;  /* 0x0000000605057291 */ /* 0x004fe4000f8ec0ff */
[----:B------:R-:W-:-:S04]  /*0590*/  UIADD3 UR6, UPT, UPT, -UR4, 0x100000, URZ ;  /* 0x0010000004067890 */ /* 0x000fc8000fffe1ff */
[----:B------:R-:W-:Y:S02]  /*05a0*/  USHF.L.U32 UR7, UR6, 0xb, URZ ;  /* 0x0000000b06077899 */ /* 0x000fe400080006ff */
[----:B------:R-:W-:Y:S01]  /*05b0*/  USHF.L.U32 UR6, UR6, 0x1, URZ ;  /* 0x0000000106067899 */ /* 0x000fe200080006ff */
[----:B------:R-:W2:Y:S11]  /*05c0*/  FENCE.VIEW.ASYNC.S ;  /* 0x00000000000073c6 */ /* 0x000eb60000000000 */
[----:B--2---:R2:W3:Y:S01]  /*05d0*/  SYNCS.EXCH.64 URZ, [UR5], UR6 ;  /* 0x0000000605ff75b2 */ /* 0x0044e20008000100 */
[----:B------:R2:W4:Y:S01]  /*05e0*/  SYNCS.EXCH.64 URZ, [UR5+0x48], UR6 ;  /* 0x0000480605ff75b2 */ /* 0x0005220008000100 */
[----:B------:R2:W1:Y:S01]  /*05f0*/  SYNCS.EXCH.64 URZ, [UR5+0x8], UR6 ;  /* 0x0000080605ff75b2 */ /* 0x0004620008000100 */
        /* <DEDUP_REMOVED lines=14> */
[----:B------:R2:W1:Y:S02]  /*06e0*/  SYNCS.EXCH.64 URZ, [UR5+0x88], UR6 ;  /* 0x0000880605ff75b2 */ /* 0x0004640008000100 */
[----:B--2---:R-:W-:Y:S01]  /*06f0*/  NOP ;  /* 0x0000000000007918 */ /* 0x004fe20000000000 */
.L_x_10:
[----:B------:R-:W-:Y:S05]  /*0700*/  BSYNC.RECONVERGENT B0 ;  /* 0x0000000000007941 */ /* 0x000fea0003800200 */
.L_x_9:
[----:B------:R-:W2:Y:S01]  /*0710*/  SHFL.IDX PT, R2, R67, RZ, 0x1f ;  /* 0x00001fff43027589 */ /* 0x000ea200000e0000 */
[----:B------:R-:W-:Y:S01]  /*0720*/  NOP ;  /* 0x0000000000007918 */ /* 0x000fe20000000000 */
[----:B--2---:R-:W-:-:S13]  /*0730*/  ISETP.NE.AND P0, PT, R2, 0x1, PT ;  /* 0x000000010200780c */ /* 0x004fda0003f05270 */
[----:B------:R-:W-:Y:S05]  /*0740*/  @P0 BRA `(.L_x_11) ;  /* 0x0000000000400947 */ /* 0x000fea0003800000 */
[----:B------:R-:W2:Y:S01]  /*0750*/  S2UR UR6, SR_CgaCtaId ;  /* 0x00000000000679c3 */ /* 0x000ea20000008800 */
[----:B------:R-:W-:Y:S01]  /*0760*/  UMOV UR7, 0x400 ;  /* 0x0000040000077882 */ /* 0x000fe20000000000 */
[----:B------:R-:W-:Y:S01]  /*0770*/  UMOV UR5, 0x20 ;  /* 0x0000002000057882 */ /* 0x000fe20000000000 */
[----:B------:R-:W-:Y:S01]  /*0780*/  UMOV UR4, 0x80 ;  /* 0x0000008000047882 */ /* 0x000fe20000000000 */
[----:B------:R-:W-:-:S04]  /*0790*/  UIADD3 UR10, UPT, UPT, -UR5, 0x100000, URZ ;  /* 0x00100000050a7890 */ /* 0x000fc8000fffe1ff */
[----:B------:R-:W-:Y:S02]  /*07a0*/  USHF.L.U32 UR11, UR10, 0xb, URZ ;  /* 0x0000000b0a0b7899 */ /* 0x000fe400080006ff */
[----:B------:R-:W-:Y:S02]  /*07b0*/  USHF.L.U32 UR10, UR10, 0x1, URZ ;  /* 0x000000010a0a7899 */ /* 0x000fe400080006ff */
[----:B------:R-:W-:-:S04]  /*07c0*/  UIADD3 UR4, UPT, UPT, -UR4, 0x100000, URZ ;  /* 0x0010000004047890 */ /* 0x000fc8000fffe1ff */
[----:B------:R-:W-:Y:S02]  /*07d0*/  USHF.L.U32 UR5, UR4, 0xb, URZ ;  /* 0x0000000b04057899 */ /* 0x000fe400080006ff */
[----:B------:R-:W-:Y:S01]  /*07e0*/  USHF.L.U32 UR4, UR4, 0x1, URZ ;  /* 0x0000000104047899 */ /* 0x000fe200080006ff */
[----:B------:R-:W-:Y:S01]  /*07f0*/  ELECT P0, URZ, PT ;  /* 0x0000000000ff782f */ /* 0x000fe20003800000 */
[----:B--2---:R-:W-:Y:S01]  /*0800*/  ULEA UR6, UR6, UR7, 0x18 ;  /* 0x0000000706067291 */ /* 0x004fe2000f8ec0ff */
[----:B------:R-:W2:Y:S11]  /*0810*/  FENCE.VIEW.ASYNC.S ;  /* 0x00000000000073c6 */ /* 0x000eb60000000000 */
[----:B--2---:R2:W1:Y:S01]  /*0820*/  SYNCS.EXCH.64 URZ, [UR6+0x90], UR10 ;  /* 0x0000900a06ff75b2 */ /* 0x0044620008000100 */
[----:B------:R2:W1:Y:S01]  /*0830*/  SYNCS.EXCH.64 URZ, [UR6+0x98], UR4 ;  /* 0x0000980406ff75b2 */ /* 0x0004620008000100 */
[----:B------:R-:W-:Y:S01]  /*0840*/  NOP ;  /* 0x0000000000007918 */ /* 0x000fe20000000000 */
.L_x_11:
[----:B------:R-:W3:Y:S01]  /*0850*/  SHFL.IDX PT, R2, R67, RZ, 0x1f ;  /* 0x00001fff43027589 */ /* 0x000ee200000e0000 */
[----:B------:R-:W-:Y:S01]  /*0860*/  NOP ;  /* 0x0000000000007918 */ /* 0x000fe20000000000 */
[----:B---3--:R-:W-:-:S13]  /*0870*/  ISETP.NE.AND P0, PT, R2, 0x3, PT ;  /* 0x000000030200780c */ /* 0x008fda0003f05270 */
[----:B------:R-:W-:Y:S05]  /*0880*/  @P0 BRA `(.L_x_12) ;  /* 0x0000000000300947 */ /* 0x000fea0003800000 */
[----:B--2---:R-:W2:Y:S01]  /*0890*/  S2UR UR5, SR_CgaCtaId ;  /* 0x00000000000579c3 */ /* 0x004ea20000008800 */
[----:B------:R-:W-:Y:S01]  /*08a0*/  UMOV UR6, 0x400 ;  /* 0x0000040000067882 */ /* 0x000fe20000000000 */
[----:B------:R-:W-:Y:S01]  /*08b0*/  UMOV UR4, 0x20 ;  /* 0x0000002000047882 */ /* 0x000fe20000000000 */
[----:B------:R-:W-:Y:S01]  /*08c0*/  ELECT P0, URZ, PT ;  /* 0x0000000000ff782f */ /* 0x000fe20003800000 */
[----:B--2---:R-:W-:Y:S02]  /*08d0*/  ULEA UR5, UR5, UR6, 0x18 ;  /* 0x0000000605057291 */ /* 0x004fe4000f8ec0ff */
[----:B------:R-:W-:-:S04]  /*08e0*/  UIADD3 UR6, UPT, UPT, -UR4, 0x100000, URZ ;  /* 0x0010000004067890 */ /* 0x000fc8000fffe1ff */
[----:B------:R-:W-:Y:S02]  /*08f0*/  USHF.L.U32 UR7, UR6, 0xb, URZ ;  /* 0x0000000b06077899 */ /* 0x000fe400080006ff */
[----:B------:R-:W-:Y:S01]  /*0900*/  USHF.L.U32 UR6, UR6, 0x1, URZ ;  /* 0x0000000106067899 */ /* 0x000fe200080006ff */
[----:B------:R-:W2:Y:S11]  /*0910*/  FENCE.VIEW.ASYNC.S ;  /* 0x00000000000073c6 */ /* 0x000eb60000000000 */
[----:B--2---:R3:W2:Y:S01]  /*0920*/  SYNCS.EXCH.64 URZ, [UR5+0xa0], UR6 ;  /* 0x0000a00605ff75b2 */ /* 0x0046a20008000100 */
[----:B------:R3:W1:Y:S02]  /*0930*/  SYNCS.EXCH.64 URZ, [UR5+0xa8], UR6 ;  /* 0x0000a80605ff75b2 */ /* 0x0006640008000100 */
[----:B---3--:R-:W-:Y:S01]  /*0940*/  NOP ;  /* 0x0000000000007918 */ /* 0x008fe20000000000 */
.L_x_12:
[----:B------:R-:W3:Y:S01]  /*0950*/  SHFL.IDX PT, R2, R67, RZ, 0x1f ;  /* 0x00001fff43027589 */ /* 0x000ee200000e0000 */
[----:B------:R-:W-:Y:S01]  /*0960*/  NOP ;  /* 0x0000000000007918 */ /* 0x000fe20000000000 */
[----:B---3--:R-:W-:-:S13]  /*0970*/  ISETP.NE.AND P0, PT, R2, 0x4, PT ;  /* 0x000000040200780c */ /* 0x008fda0003f05270 */
[----:B------:R-:W-:Y:S05]  /*0980*/  @P0 BRA `(.L_x_13) ;  /* 0x00000000004c0947 */ /* 0x000fea0003800000 */
[----:B--2---:R-:W2:Y:S01]  /*0990*/  S2UR UR5, SR_CgaCtaId ;  /* 0x00000000000579c3 */ /* 0x004ea20000008800 */
[----:B------:R-:W-:Y:S01]  /*09a0*/  UMOV UR7, 0x100 ;  /* 0x0000010000077882 */ /* 0x000fe20000000000 */
[----:B------:R-:W-:Y:S01]  /*09b0*/  UMOV UR6, 0x400 ;  /* 0x0000040000067882 */ /* 0x000fe20000000000 */
[----:B------:R-:W-:Y:S01]  /*09c0*/  USEL UR7, UR7, 0xe0, UP2 ;  /* 0x000000e007077887 */ /* 0x000fe20009000000 */
[----:B------:R-:W-:Y:S01]  /*09d0*/  UMOV UR4, 0x1 ;  /* 0x0000000100047882 */ /* 0x000fe20000000000 */
[----:B------:R-:W-:Y:S01]  /*09e0*/  ELECT P0, URZ, PT ;  /* 0x0000000000ff782f */ /* 0x000fe20003800000 */
[----:B------:R-:W-:-:S04]  /*09f0*/  UIADD3 UR10, UPT, UPT, -UR4, 0x100000, URZ ;  /* 0x00100000040a7890 */ /* 0x000fc8000fffe1ff */
[----:B------:R-:W-:Y:S02]  /*0a00*/  USHF.L.U32 UR11, UR10, 0xb, URZ ;  /* 0x0000000b0a0b7899 */ /* 0x000fe400080006ff */
[----:B------:R-:W-:Y:S02]  /*0a10*/  USHF.L.U32 UR10, UR10, 0x1, URZ ;  /* 0x000000010a0a7899 */ /* 0x000fe400080006ff */
[----:B--2---:R-:W-:Y:S02]  /*0a20*/  ULEA UR5, UR5, UR6, 0x18 ;  /* 0x0000000605057291 */ /* 0x004fe4000f8ec0ff */
[----:B------:R-:W-:-:S04]  /*0a30*/  UIADD3 UR6, UPT, UPT, -UR7, 0x100000, URZ ;  /* 0x0010000007067890 */ /* 0x000fc8000fffe1ff */
[----:B------:R-:W-:Y:S02]  /*0a40*/  USHF.L.U32 UR7, UR6, 0xb, URZ ;  /* 0x0000000b06077899 */ /* 0x000fe400080006ff */
[----:B------:R-:W-:Y:S01]  /*0a50*/  USHF.L.U32 UR6, UR6, 0x1, URZ ;  /* 0x0000000106067899 */ /* 0x000fe200080006ff */
[----:B------:R-:W2:Y:S03]  /*0a60*/  FENCE.VIEW.ASYNC.S ;  /* 0x00000000000073c6 */ /* 0x000ea60000000000 */
[----:B--2---:R3:W2:Y:S08]  /*0a70*/  SYNCS.EXCH.64 URZ, [UR5+0xb0], UR10 ;  /* 0x0000b00a05ff75b2 */ /* 0x0046b00008000100 */
[----:B------:R3:W1:Y:S01]  /*0a80*/  SYNCS.EXCH.64 URZ, [UR5+0xc0], UR6 ;  /* 0x0000c00605ff75b2 */ /* 0x0006620008000100 */
[----:B------:R3:W1:Y:S01]  /*0a90*/  SYNCS.EXCH.64 URZ, [UR5+0xb8], UR10 ;  /* 0x0000b80a05ff75b2 */ /* 0x0006620008000100 */
[----:B------:R3:W1:Y:S02]  /*0aa0*/  SYNCS.EXCH.64 URZ, [UR5+0xc8], UR6 ;  /* 0x0000c80605ff75b2 */ /* 0x0006640008000100 */
[----:B---3--:R-:W-:Y:S01]  /*0ab0*/  NOP ;  /* 0x0000000000007918 */ /* 0x008fe20000000000 */
.L_x_13:
[----:B------:R-:W3:Y:S01]  /*0ac0*/  SHFL.IDX PT, R2, R67, RZ, 0x1f ;  /* 0x00001fff43027589 */ /* 0x000ee200000e0000 */
[----:B------:R-:W-:Y:S01]  /*0ad0*/  NOP ;  /* 0x0000000000007918 */ /* 0x000fe20000000000 */
[----:B---3--:R-:W-:-:S13]  /*0ae0*/  ISETP.NE.AND P0, PT, R2, 0x5, PT ;  /* 0x000000050200780c */ /* 0x008fda0003f05270 */
[----:B------:R-:W-:Y:S05]  /*0af0*/  @P0 BRA `(.L_x_14) ;  /* 0x0000000000580947 */ /* 0x000fea0003800000 */
[----:B--2---:R-:W2:Y:S01]  /*0b00*/  S2UR UR6, SR_CgaCtaId ;  /* 0x00000000000679c3 */ /* 0x004ea20000008800 */
        /* <DEDUP_REMOVED lines=12> */
[----:B--2---:R3:W2:Y:S01]  /*0bd0*/  SYNCS.EXCH.64 URZ, [UR6+0xd0], UR10 ;  /* 0x0000d00a06ff75b2 */ /* 0x0046a20008000100 */
[----:B------:R3:W1:Y:S01]  /*0be0*/  SYNCS.EXCH.64 URZ, [UR6+0xf0], UR4 ;  /* 0x0000f00406ff75b2 */ /* 0x0006620008000100 */
[----:B------:R3:W1:Y:S01]  /*0bf0*/  SYNCS.EXCH.64 URZ, [UR6+0xd8], UR10 ;  /* 0x0000d80a06ff75b2 */ /* 0x0006620008000100 */
[----:B------:R3:W1:Y:S01]  /*0c00*/  SYNCS.EXCH.64 URZ, [UR6+0xf8], UR4 ;  /* 0x0000f80406ff75b2 */ /* 0x0006620008000100 */
[----:B------:R3:W1:Y:S01]  /*0c10*/  SYNCS.EXCH.64 URZ, [UR6+0xe0], UR10 ;  /* 0x0000e00a06ff75b2 */ /* 0x0006620008000100 */
[----:B------:R3:W1:Y:S01]  /*0c20*/  SYNCS.EXCH.64 URZ, [UR6+0x100], UR4 ;  /* 0x0001000406ff75b2 */ /* 0x0006620008000100 */
[----:B------:R3:W1:Y:S01]  /*0c30*/  SYNCS.EXCH.64 URZ, [UR6+0xe8], UR10 ;  /* 0x0000e80a06ff75b2 */ /* 0x0006620008000100 */
[----:B------:R3:W1:Y:S02]  /*0c40*/  SYNCS.EXCH.64 URZ, [UR6+0x108], UR4 ;  /* 0x0001080406ff75b2 */ /* 0x0006640008000100 */
[----:B---3--:R-:W-:Y:S01]  /*0c50*/  NOP ;  /* 0x0000000000007918 */ /* 0x008fe20000000000 */
.L_x_14:
        /* <DEDUP_REMOVED lines=14> */
[----:B------:R3:W1:Y:S01]  /*0d40*/  SYNCS.EXCH.64 URZ, [UR5+0x120], UR6 ;  /* 0x0001200605ff75b2 */ /* 0x0006620008000100 */
[----:B------:R3:W1:Y:S01]  /*0d50*/  SYNCS.EXCH.64 URZ, [UR5+0x118], UR6 ;  /* 0x0001180605ff75b2 */ /* 0x0006620008000100 */
[----:B------:R3:W1:Y:S02]  /*0d60*/  SYNCS.EXCH.64 URZ, [UR5+0x128], UR6 ;  /* 0x0001280605ff75b2 */ /* 0x0006640008000100 */
[----:B---3--:R-:W-:Y:S01]  /*0d70*/  NOP ;  /* 0x0000000000007918 */ /* 0x008fe20000000000 */
.L_x_15:
[----:B--2---:R-:W2:Y:S01]  /*0d80*/  S2UR UR5, SR_CTAID.X ;  /* 0x00000000000579c3 */ /* 0x004ea20000002500 */
[----:B------:R-:W-:-:S05]  /*0d90*/  CS2R.32 R60, SR_CgaSize ;  /* 0x00000000003c7805 */ /* 0x000fca0000008a00 */
[----:B------:R-:W-:-:S05]  /*0da0*/  IMAD R60, R60, -0xa0, RZ ;  /* 0xffffff603c3c7824 */ /* 0x000fca00078e02ff */
[----:B------:R-:W-:-:S14]  /*0db0*/  R2UR UR7, R60 ;  /* 0x000000003c0772ca */ /* 0x000fdc00000e0000 */
[----:B------:R-:W3:Y:S01]  /*0dc0*/  LDCU UR7, c[0x0][UR7+0x2b0] ;  /* 0x00005600070777ac */ /* 0x000ee20008000800 */
[----:B------:R-:W-:Y:S01]  /*0dd0*/  NOP ;  /* 0x0000000000007918 */ /* 0x000fe20000000000 */
[----:B------:R-:W-:-:S05]  /*0de0*/  CS2R.32 R60, SR_CgaSize ;  /* 0x00000000003c7805 */ /* 0x000fca0000008a00 */
[----:B------:R-:W-:-:S05]  /*0df0*/  IMAD R60, R60, -0xa0, RZ ;  /* 0xffffff603c3c7824 */ /* 0x000fca00078e02ff */
[----:B------:R-:W-:-:S14]  /*0e00*/  R2UR UR6, R60 ;  /* 0x000000003c0672ca */ /* 0x000fdc00000e0000 */
[----:B------:R-:W4:Y:S01]  /*0e10*/  LDCU UR6, c[0x0][UR6+0x2b4] ;  /* 0x00005680060677ac */ /* 0x000f220008000800 */
[----:B------:R-:W1:Y:S08]  /*0e20*/  S2UR UR4, SR_CTAID.Y ;  /* 0x00000000000479c3 */ /* 0x000e700000002600 */
[----:B------:R-:W4:Y:S01]  /*0e30*/  LDC R10, c[0x0][0xb24] ;  /* 0x0002c900ff0a7b82 */ /* 0x000f220000000800 */
[----:B--2---:R-:W-:-:S02]  /*0e40*/  I2FP.F32.U32 R58, UR5 ;  /* 0x00000005003a7c45 */ /* 0x004fc40008201000 */
[----:B------:R-:W-:-:S05]  /*0e50*/  CS2R.32 R3, SR_CgaSize ;  /* 0x0000000000037805 */ /* 0x000fca0000008a00 */
[----:B------:R-:W-:-:S06]  /*0e60*/  IMAD R3, R3, -0xa0, RZ ;  /* 0xffffff6003037824 */ /* 0x000fcc00078e02ff */
[----:B------:R-:W2:Y:S01]  /*0e70*/  LDC R3, c[0x0][R3+0x2a0] ;  /* 0x0000a80003037b82 */ /* 0x000ea20000000800 */
[----:B------:R-:W-:Y:S01]  /*0e80*/  MOV R60, UR5 ;  /* 0x00000005003c7c02 */ /* 0x000fe20008000f00 */
[----:B---3--:R-:W-:Y:S01]  /*0e90*/  FMUL R58, R58, UR7 ;  /* 0x000000073a3a7c20 */ /* 0x008fe20008400000 */
[----:B-1----:R-:W-:Y:S02]  /*0ea0*/  I2FP.F32.U32 R47, UR4 ;  /* 0x00000004002f7c45 */ /* 0x002fe40008201000 */
[----:B------:R-:W-:-:S05]  /*0eb0*/  CS2R.32 R2, SR_CgaSize ;  /* 0x0000000000027805 */ /* 0x000fca0000008a00 */
[----:B------:R-:W-:-:S06]  /*0ec0*/  IMAD R2, R2, -0xa0, RZ ;  /* 0xffffff6002027824 */ /* 0x000fcc00078e02ff */
[----:B------:R-:W1:Y:S01]  /*0ed0*/  LDC R2, c[0x0][R2+0x2a4] ;  /* 0x0000a90002027b82 */ /* 0x000e620000000800 */
[----:B------:R-:W-:Y:S01]  /*0ee0*/  MOV R59, UR4 ;  /* 0x00000004003b7c02 */ /* 0x000fe20008000f00 */
[----:B------:R-:W3:Y:S01]  /*0ef0*/  F2I.U32.TRUNC.NTZ R58, R58 ;  /* 0x0000003a003a7305 */ /* 0x000ee2000020f000 */
[----:B----4-:R-:W-:-:S05]  /*0f00*/  FMUL R47, R47, UR6 ;  /* 0x000000062f2f7c20 */ /* 0x010fca0008400000 */
[----:B------:R-:W-:Y:S01]  /*0f10*/  BAR.SYNC.DEFER_BLOCKING 0x0 ;  /* 0x0000000000007b1d */ /* 0x000fe20000010000 */
[----:B------:R-:W-:-:S05]  /*0f20*/  ISETP.GE.AND P0, PT, R10, 0x1, PT ;  /* 0x000000010a00780c */ /* 0x000fca0003f06270 */
[----:B------:R-:W4:Y:S02]  /*0f30*/  F2I.U32.TRUNC.NTZ R47, R47 ;  /* 0x0000002f002f7305 */ /* 0x000f24000020f000 */
[----:B------:R-:W1:Y:S01]  /*0f40*/  S2UR UR36, SR_CTAID.Z ;  /* 0x00000000002479c3 */ /* 0x000e620000002700 */
[----:B---3--:R-:W-:-:S05]  /*0f50*/  IADD3 R58, PT, PT, -R58, RZ, RZ ;  /* 0x000000ff3a3a7210 */ /* 0x008fca0007ffe1ff */
[----:B--2---:R-:W-:Y:S01]  /*0f60*/  IMAD R58, R3, R58, UR5 ;  /* 0x00000005033a7e24 */ /* 0x004fe2000f8e023a */
[----:B----4-:R-:W-:-:S05]  /*0f70*/  IADD3 R47, PT, PT, -R47, RZ, RZ ;  /* 0x000000ff2f2f7210 */ /* 0x010fca0007ffe1ff */
[----:B-1----:R-:W-:Y:S01]  /*0f80*/  IMAD R47, R2, R47, UR4 ;  /* 0x00000004022f7e24 */ /* 0x002fe2000f8e022f */
[----:B------:R-:W-:Y:S06]  /*0f90*/  @!P0 BRA `(.L_x_16) ;  /* 0x0000000000b88947 */ /* 0x000fec0003800000 */
[----:B------:R-:W1:Y:S01]  /*0fa0*/  LDC.64 R4, c[0x0][0xb18] ;  /* 0x0002c600ff047b82 */ /* 0x000e620000000a00 */
[----:B------:R-:W-:-:S07]  /*0fb0*/  ISETP.NE.AND P0, PT, R10, 0x1, PT ;  /* 0x000000010a00780c */ /* 0x000fce0003f05270 */
[----:B------:R-:W2:Y:S08]  /*0fc0*/  LDC R9, c[0x0][0xb0c] ;  /* 0x0002c300ff097b82 */ /* 0x000eb00000000800 */
[----:B------:R-:W3:Y:S08]  /*0fd0*/  LDC R12, c[0x0][0x370] ;  /* 0x0000dc00ff0c7b82 */ /* 0x000ef00000000800 */
[----:B------:R-:W4:Y:S01]  /*0fe0*/  LDC R11, c[0x0][0x374] ;  /* 0x0000dd00ff0b7b82 */ /* 0x000f220000000800 */
[----:B-1----:R-:W-:-:S07]  /*0ff0*/  ISETP.NE.AND P1, PT, R4, 0x1, PT ;  /* 0x000000010400780c */ /* 0x002fce0003f25270 */
[----:B------:R-:W3:Y:S01]  /*1000*/  LDC.64 R6, c[0x0][0xb10] ;  /* 0x0002c400ff067b82 */ /* 0x000ee20000000a00 */
[----:B--2---:R-:W-:-:S07]  /*1010*/  ISETP.NE.AND P2, PT, R9, 0x1, PT ;  /* 0x000000010900780c */ /* 0x004fce0003f45270 */
[----:B------:R-:W1:Y:S08]  /*1020*/  LDC R8, c[0x0][0xb20] ;  /* 0x0002c800ff087b82 */ /* 0x000e700000000800 */
[----:B------:R-:W2:Y:S01]  /*1030*/  LDC.64 R2, c[0x0][0xb28] ;  /* 0x0002ca00ff027b82 */ /* 0x000ea20000000a00 */
[----:B----4-:R-:W-:-:S04]  /*1040*/  IMAD.HI.U32 R13, R11, R5, RZ ;  /* 0x000000050b0d7227 */ /* 0x010fc800078e00ff */
[----:B------:R-:W-:-:S04]  /*1050*/  IMAD.HI.U32 R5, R59, R5, RZ ;  /* 0x000000053b057227 */ /* 0x000fc800078e00ff */
[----:B---3--:R-:W-:-:S05]  /*1060*/  IMAD.HI.U32 R14, R12, R6, RZ ;  /* 0x000000060c0e7227 */ /* 0x008fca00078e00ff */
[-C--:B------:R-:W-:Y:S01]  /*1070*/  @P2 SHF.R.U32.HI R12, RZ, R7.reuse, R14 ;  /* 0x00000007ff0c2219 */ /* 0x080fe2000001160e */
[C---:B------:R-:W-:Y:S01]  /*1080*/  IMAD.HI.U32 R14, R60.reuse, R6, RZ ;  /* 0x000000063c0e7227 */ /* 0x040fe200078e00ff */
[-C--:B-1----:R-:W-:Y:S02]  /*1090*/  @P1 SHF.R.U32.HI R11, RZ, R8.reuse, R13 ;  /* 0x00000008ff0b1219 */ /* 0x082fe4000001160d */
[----:B------:R-:W-:Y:S02]  /*10a0*/  SHF.R.U32.HI R5, RZ, R8, R5 ;  /* 0x00000008ff057219 */ /* 0x000fe40000011605 */
[----:B------:R-:W-:Y:S02]  /*10b0*/  SHF.R.U32.HI R14, RZ, R7, R14 ;  /* 0x00000007ff0e7219 */ /* 0x000fe4000001160e */
[----:B------:R-:W-:Y:S01]  /*10c0*/  SEL R5, R59, R5, !P1 ;  /* 0x000000053b057207 */ /* 0x000fe20004800000 */
[----:B--2---:R-:W-:Y:S01]  /*10d0*/  IMAD.HI.U32 R13, R11, R2, RZ ;  /* 0x000000020b0d7227 */ /* 0x004fe200078e00ff */
[----:B------:R-:W-:-:S03]  /*10e0*/  SEL R14, R60, R14, !P2 ;  /* 0x0000000e3c0e7207 */ /* 0x000fc60005000000 */
[----:B------:R-:W-:Y:S01]  /*10f0*/  IMAD.HI.U32 R6, R12, R2, RZ ;  /* 0x000000020c067227 */ /* 0x000fe200078e00ff */
[----:B------:R-:W-:-:S04]  /*1100*/  @P0 SHF.R.U32.HI R11, RZ, R3, R13 ;  /* 0x00000003ff0b0219 */ /* 0x000fc8000001160d */
[----:B------:R-:W-:Y:S01]  /*1110*/  @P0 SHF.R.U32.HI R12, RZ, R3, R6 ;  /* 0x00000003ff0c0219 */ /* 0x000fe20000011606 */
[----:B------:R-:W-:-:S04]  /*1120*/  IMAD R11, R11, R10, RZ ;  /* 0x0000000a0b0b7224 */ /* 0x000fc800078e02ff */
[----:B------:R-:W-:Y:S01]  /*1130*/  IMAD R6, R12, R10, RZ ;  /* 0x0000000a0c067224 */ /* 0x000fe200078e02ff */
[----:B------:R-:W-:-:S04]  /*1140*/  ISETP.GE.AND P1, PT, R5, R11, PT ;  /* 0x0000000b0500720c */ /* 0x000fc80003f26270 */
[----:B------:R-:W-:Y:S01]  /*1150*/  ISETP.GE.OR P1, PT, R14, R6, P1 ;  /* 0x000000060e00720c */ /* 0x000fe20000f26670 */
[----:B------:R-:W-:-:S05]  /*1160*/  IMAD.HI.U32 R6, R5, R2, RZ ;  /* 0x0000000205067227 */ /* 0x000fca00078e00ff */
[----:B------:R-:W-:-:S04]  /*1170*/  SHF.R.U32.HI R6, RZ, R3, R6 ;  /* 0x00000003ff067219 */ /* 0x000fc80000011606 */
[----:B------:R-:W-:-:S03]  /*1180*/  SEL R6, R5, R6, !P0 ;  /* 0x0000000605067207 */ /* 0x000fc60004000000 */
[----:B------:R-:W-:Y:S01]  /*1190*/  @!P1 IMAD.HI.U32 R7, R14, R2, RZ ;  /* 0x000000020e079227 */ /* 0x000fe200078e00ff */
[----:B------:R-:W-:-:S04]  /*11a0*/  IADD3 R2, PT, PT, -R6, RZ, RZ ;  /* 0x000000ff06027210 */ /* 0x000fc80007ffe1ff */
[----:B------:R-:W-:Y:S01]  /*11b0*/  @!P1 SHF.R.U32.HI R3, RZ, R3, R7 ;  /* 0x00000003ff039219 */ /* 0x000fe20000011607 */
[----:B------:R-:W-:Y:S01]  /*11c0*/  IMAD R2, R10, R2, R5 ;  /* 0x000000020a027224 */ /* 0x000fe200078e0205 */
[----:B------:R-:W-:Y:S02]  /*11d0*/  IADD3 R7, PT, PT, -R5, RZ, RZ ;  /* 0x000000ff05077210 */ /* 0x000fe40007ffe1ff */
[----:B------:R-:W-:-:S03]  /*11e0*/  @!P1 SEL R3, R14, R3, !P0 ;  /* 0x000000030e039207 */ /* 0x000fc60004000000 */
[----:B------:R-:W-:Y:S02]  /*11f0*/  IMAD R7, R4, R7, R59 ;  /* 0x0000000704077224 */ /* 0x000fe400078e023b */
[--C-:B------:R-:W-:Y:S02]  /*1200*/  @!P1 IMAD.IADD R6, R6, 0x1, -R3.reuse ;  /* 0x0000000106069824 */ /* 0x100fe400078e0a03 */
[----:B------:R-:W-:Y:S01]  /*1210*/  @!P1 IMAD R3, R2, R12, R3 ;  /* 0x0000000c02039224 */ /* 0x000fe200078e0203 */
[----:B------:R-:W-:Y:S01]  /*1220*/  IADD3 R2, PT, PT, -R14, RZ, RZ ;  /* 0x000000ff0e027210 */ /* 0x000fe20007ffe1ff */
[----:B------:R-:W-:Y:S02]  /*1230*/  @!P1 IMAD R5, R6, R10, R14 ;  /* 0x0000000a06059224 */ /* 0x000fe400078e020e */
[----:B------:R-:W-:Y:S02]  /*1240*/  @!P1 IMAD.MOV.U32 R14, RZ, RZ, R3 ;  /* 0x000000ffff0e9224 */ /* 0x000fe400078e0003 */
[----:B------:R-:W-:-:S02]  /*1250*/  IMAD R2, R9, R2, R60 ;  /* 0x0000000209027224 */ /* 0x000fc400078e023c */
[----:B------:R-:W-:Y:S02]  /*1260*/  IMAD R59, R5, R4, R7 ;  /* 0x00000004053b7224 */ /* 0x000fe400078e0207 */
[----:B------:R-:W-:Y:S02]  /*1270*/  IMAD R60, R14, R9, R2 ;  /* 0x000000090e3c7224 */ /* 0x000fe400078e0202 */
.L_x_16:
[----:B------:R-:W1:Y:S01]  /*1280*/  LDCU UR4, c[0x0][0xb30] ;  /* 0x00016600ff0477ac */ /* 0x000e620008000800 */
[----:B------:R-:W2:Y:S08]  /*1290*/  S2UR UR37, SR_CgaCtaId ;  /* 0x00000000002579c3 */ /* 0x000eb00000008800 */
[----:B------:R-:W3:Y:S01]  /*12a0*/  LDC R26, c[0x0][0xb24] ;  /* 0x0002c900ff1a7b82 */ /* 0x000ee20000000800 */
[----:B-1----:R-:W-:-:S09]  /*12b0*/  UISETP.NE.AND UP1, UPT, UR4, 0x1, UPT ;  /* 0x000000010400788c */ /* 0x002fd2000bf25270 */
[----:B--2---:R-:W-:Y:S05]  /*12c0*/  BRA.U UP1, `(.L_x_17) ;  /* 0x0000000101407547 */ /* 0x004fea000b800000 */
[----:B------:R-:W1:Y:S08]  /*12d0*/  LDC.64 R4, c[0x0][0xb10] ;  /* 0x0002c400ff047b82 */ /* 0x000e700000000a00 */
[----:B------:R-:W2:Y:S08]  /*12e0*/  LDC.64 R2, c[0x0][0xb18] ;  /* 0x0002c600ff027b82 */ /* 0x000eb00000000a00 */
[----:B------:R-:W4:Y:S08]  /*12f0*/  LDC R6, c[0x0][0xb20] ;  /* 0x0002c800ff067b82 */ /* 0x000f300000000800 */
[----:B------:R-:W3:Y:S01]  /*1300*/  LDC R7, c[0x0][0xb0c] ;  /* 0x0002c300ff077b82 */ /* 0x000ee20000000800 */
[----:B-1----:R-:W-:-:S05]  /*1310*/  IMAD.HI.U32 R4, R60, R4, RZ ;  /* 0x000000043c047227 */ /* 0x002fca00078e00ff */
[----:B------:R-:W-:Y:S01]  /*1320*/  SHF.R.U32.HI R4, RZ, R5, R4 ;  /* 0x00000005ff047219 */ /* 0x000fe20000011604 */
[----:B--2---:R-:W-:Y:S01]  /*1330*/  IMAD.HI.U32 R3, R59, R3, RZ ;  /* 0x000000033b037227 */ /* 0x004fe200078e00ff */
[----:B------:R-:W-:-:S04]  /*1340*/  ISETP.NE.AND P0, PT, R2, 0x1, PT ;  /* 0x000000010200780c */ /* 0x000fc80003f05270 */
[----:B----4-:R-:W-:-:S04]  /*1350*/  SHF.R.U32.HI R3, RZ, R6, R3 ;  /* 0x00000006ff037219 */ /* 0x010fc80000011603 */
[----:B------:R-:W-:Y:S02]  /*1360*/  SEL R3, R59, R3, !P0 ;  /* 0x000000033b037207 */ /* 0x000fe40004000000 */
[----:B---3--:R-:W-:-:S04]  /*1370*/  ISETP.NE.AND P1, PT, R7, 0x1, PT ;  /* 0x000000010700780c */ /* 0x008fc80003f25270 */
[----:B------:R-:W-:-:S05]  /*1380*/  SEL R4, R60, R4, !P1 ;  /* 0x000000043c047207 */ /* 0x000fca0004800000 */
[----:B------:R-:W-:Y:S02]  /*1390*/  IMAD.IADD R5, R3, 0x1, -R4 ;  /* 0x0000000103057824 */ /* 0x000fe400078e0a04 */
[----:B------:R-:W-:Y:S02]  /*13a0*/  IMAD.IADD R3, R4, 0x1, -R3 ;  /* 0x0000000104037824 */ /* 0x000fe400078e0a03 */
[----:B------:R-:W-:Y:S02]  /*13b0*/  IMAD R60, R5, R7, R60 ;  /* 0x00000007053c7224 */ /* 0x000fe400078e023c */
[----:B------:R-:W-:-:S07]  /*13c0*/  IMAD R59, R3, R2, R59 ;  /* 0x00000002033b7224 */ /* 0x000fce00078e023b */
.L_x_17:
[----:B------:R-:W-:Y:S01]  /*13d0*/  BAR.SYNC.DEFER_BLOCKING 0x0 ;  /* 0x0000000000007b1d */ /* 0x000fe20000010000 */
[----:B------:R-:W-:Y:S01]  /*13e0*/  UISETP.NE.AND UP1, UPT, UR8, 0x2, UPT ;  /* 0x000000020800788c */ /* 0x000fe2000bf25270 */
[----:B------:R-:W-:Y:S02]  /*13f0*/  ISETP.NE.OR P5, PT, R0, 0x2, !P5 ;  /* 0x000000020000780c */ /* 0x000fe40006fa5670 */
[----:B------:R-:W-:-:S06]  /*1400*/  LOP3.LUT R2, R65, 0x1f, RZ, 0xc0, !PT ;  /* 0x0000001f41027812 */ /* 0x000fcc00078ec0ff */
[----:B------:R-:W-:Y:S05]  /*1410*/  BRA.U UP1, `(.L_x_18) ;  /* 0x0000001501687547 */ /* 0x000fea000b800000 */
[----:B------:R-:W1:Y:S01]  /*1420*/  LDCU UR13, c[0x0][0x38c] ;  /* 0x00007180ff0d77ac */ /* 0x000e620008000800 */
[----:B------:R-:W2:Y:S01]  /*1430*/  LDC R8, c[0x0][0x370] ;  /* 0x0000dc00ff087b82 */ /* 0x000ea20000000800 */
[----:B------:R-:W-:Y:S01]  /*1440*/  PLOP3.LUT P1, PT, PT, PT, UP2, 0x80, 0x8 ;  /* 0x000000000008781c */ /* 0x000fe20003f2f028 */
[----:B------:R-:W-:Y:S01]  /*1450*/  IMAD.MOV.U32 R15, RZ, RZ, 0x1 ;  /* 0x00000001ff0f7424 */ /* 0x000fe200078e00ff */
[----:B------:R-:W-:Y:S01]  /*1460*/  ISETP.EQ.OR P4, PT, R2, RZ, P5 ;  /* 0x000000ff0200720c */ /* 0x000fe20002f82670 */
[----:B------:R-:W-:Y:S01]  /*1470*/  IMAD.MOV.U32 R14, RZ, RZ, RZ ;  /* 0x000000ffff0e7224 */ /* 0x000fe200078e00ff */
[----:B------:R-:W-:Y:S02]  /*1480*/  PLOP3.LUT P1, PT, P1, PT, PT, 0x8, 0x80 ;  /* 0x000000000080781c */ /* 0x000fe40000f2e170 */
[----:B------:R-:W-:Y:S01]  /*1490*/  CS2R R12, SRZ ;  /* 0x00000000000c7805 */ /* 0x000fe2000001ff00 */
[----:B------:R-:W-:Y:S01]  /*14a0*/  IMAD.MOV.U32 R11, RZ, RZ, 0x1 ;  /* 0x00000001ff0b7424 */ /* 0x000fe200078e00ff */
[----:B------:R-:W4:Y:S01]  /*14b0*/  LDC R0, c[0x0][0x374] ;  /* 0x0000dd00ff007b82 */ /* 0x000f220000000800 */
[----:B------:R-:W2:Y:S01]  /*14c0*/  LDCU.64 UR22, c[0x0][0x348] ;  /* 0x00006900ff1677ac */ /* 0x000ea20008000a00 */
[----:B------:R-:W-:Y:S01]  /*14d0*/  UMOV UR6, URZ ;  /* 0x000000ff00067c82 */ /* 0x000fe20008000000 */
[----:B-1----:R-:W-:-:S04]  /*14e0*/  UIADD3 UR5, UPT, UPT, UR13, 0xff, URZ ;  /* 0x000000ff0d057890 */ /* 0x002fc8000fffe0ff */
[----:B------:R-:W-:-:S04]  /*14f0*/  USHF.R.S32.HI UR4, URZ, 0x1f, UR5 ;  /* 0x0000001fff047899 */ /* 0x000fc80008011405 */
[----:B------:R-:W-:-:S04]  /*1500*/  ULEA.HI UR4, UR4, UR5, URZ, 0x8 ;  /* 0x0000000504047291 */ /* 0x000fc8000f8f40ff */
[----:B------:R-:W-:Y:S02]  /*1510*/  USHF.R.S32.HI UR15, URZ, 0x8, UR4 ;  /* 0x00000008ff0f7899 */ /* 0x000fe40008011404 */
[----:B------:R-:W-:Y:S02]  /*1520*/  UIADD3 UR4, UPT, UPT, UR13, -0x1, URZ ;  /* 0xffffffff0d047890 */ /* 0x000fe4000fffe0ff */
[----:B------:R-:W-:Y:S02]  /*1530*/  UISETP.LT.U32.AND UP0, UPT, UR15, 0x9, UPT ;  /* 0x000000090f00788c */ /* 0x000fe4000bf01070 */
[----:B------:R-:W-:Y:S02]  /*1540*/  UISETP.GE.U32.AND UP1, UPT, UR4, -0x1ff, UPT ;  /* 0xfffffe010400788c */ /* 0x000fe4000bf26070 */
[----:B------:R-:W-:Y:S02]  /*1550*/  USEL UR14, UR15, 0x9, UP0 ;  /* 0x000000090f0e7887 */ /* 0x000fe40008000000 */
[----:B------:R-:W-:-:S02]  /*1560*/  UIADD3 UR13, UPT, UPT, UR13, 0x1fe, URZ ;  /* 0x000001fe0d0d7890 */ /* 0x000fc4000fffe0ff */
[----:B------:R-:W-:Y:S02]  /*1570*/  UIADD3 UR5, UPT, UPT, UR14, -0x1, URZ ;  /* 0xffffffff0e057890 */ /* 0x000fe4000fffe0ff */
[----:B------:R-:W-:-:S03]  /*1580*/  UIADD3 UR7, UPT, UPT, UR15, -UR14, URZ ;  /* 0x8000000e0f077290 */ /* 0x000fc6000fffe0ff */
[----:B------:R-:W-:-:S04]  /*1590*/  @UP1 UIADD3 UR5, UPT, UPT, UR14, URZ, URZ ;  /* 0x000000ff0e051290 */ /* 0x000fc8000fffe0ff */
[----:B--2---:R-:W-:-:S12]  /*15a0*/  UIADD3 UR5, UPT, UPT, UR5, 0x1, URZ ;  /* 0x0000000105057890 */ /* 0x004fd8000fffe0ff */
.L_x_36:
[----:B------:R-:W-:Y:S01]  /*15b0*/  UISETP.NE.AND UP0, UPT, UR37, URZ, UPT ;  /* 0x000000ff2500728c */ /* 0x000fe2000bf05270 */
[----:B------:R-:W1:Y:S08]  /*15c0*/  S2UR UR37, SR_CgaCtaId ;  /* 0x00000000002579c3 */ /* 0x000e700000008800 */
[----:B------:R-:W-:Y:S05]  /*15d0*/  BRA.U UP0, `(.L_x_19) ;  /* 0x0000000100347547 */ /* 0x000fea000b800000 */
[----:B------:R-:W2:Y:S01]  /*15e0*/  S2R R2, SR_CgaCtaId ;  /* 0x0000000000027919 */ /* 0x000ea20000008800 */
[----:B------:R-:W-:-:S04]  /*15f0*/  MOV R3, 0x400 ;  /* 0x0000040000037802 */ /* 0x000fc80000000f00 */
[----:B--2---:R-:W-:Y:S02]  /*1600*/  LEA R2, R2, R3, 0x18 ;  /* 0x0000000302027211 */ /* 0x004fe400078ec0ff */
[----:B------:R-:W-:-:S03]  /*1610*/  SHF.L.U32 R3, R11, 0x1f, RZ ;  /* 0x0000001f0b037819 */ /* 0x000fc600000006ff */
[----:B------:R-:W-:-:S04]  /*1620*/  IMAD R2, R12, 0x8, R2 ;  /* 0x000000080c027824 */ /* 0x000fc800078e0202 */
[----:B------:R-:W2:Y:S02]  /*1630*/  SYNCS.PHASECHK.TRANS64.TRYWAIT P0, [R2+URZ+0x120], R3 ;  /* 0x00012003020075a7 */ /* 0x000ea400080011ff */
[----:B--2---:R-:W-:Y:S05]  /*1640*/  @!P0 BRA `(.L_x_20) ;  /* 0x0000004c00608947 */ /* 0x004fea0003800000 */
.L_x_101:
[----:B------:R-:W-:Y:S01]  /*1650*/  VIADD R12, R12, 0x1 ;  /* 0x000000010c0c7836 */ /* 0x000fe20000000000 */
[----:B------:R2:W-:Y:S04]  /*1660*/  SYNCS.ARRIVE.TRANS64.A1T0 RZ, [R2+URZ+0x110], RZ ;  /* 0x000110ff02ff79a7 */ /* 0x0005e800081000ff */
[----:B------:R-:W-:-:S04]  /*1670*/  ISETP.NE.AND P0, PT, R12, 0x2, PT ;  /* 0x000000020c00780c */ /* 0x000fc80003f05270 */
[----:B------:R-:W-:Y:S02]  /*1680*/  SEL R12, R12, RZ, P0 ;  /* 0x000000ff0c0c7207 */ /* 0x000fe40000000000 */
[----:B--2---:R-:W-:-:S04]  /*1690*/  SEL R2, RZ, 0x1, P0 ;  /* 0x00000001ff027807 */ /* 0x004fc80000000000 */
[----:B------:R-:W-:-:S07]  /*16a0*/  LOP3.LUT R11, R11, R2, RZ, 0x3c, !PT ;  /* 0x000000020b0b7212 */ /* 0x000fce00078e3cff */
.L_x_19:
[----:B------:R-:W-:Y:S01]  /*16b0*/  UMOV UR4, 0x400 ;  /* 0x0000040000047882 */ /* 0x000fe20000000000 */
[----:B------:R-:W-:Y:S01]  /*16c0*/  SHF.L.U32 R2, R15, 0x1f, RZ ;  /* 0x0000001f0f027819 */ /* 0x000fe200000006ff */
[----:B-1----:R-:W-:Y:S01]  /*16d0*/  ULEA UR4, UR37, UR4, 0x18 ;  /* 0x0000000425047291 */ /* 0x002fe2000f8ec0ff */
[----:B------:R-:W-:Y:S01]  /*16e0*/  R2UR UR35, R60 ;  /* 0x000000003c2372ca */ /* 0x000fe200000e0000 */
[----:B------:R-:W-:Y:S01]  /*16f0*/  UISETP.GE.U32.AND UP0, UPT, UR13, 0x1ff, UPT ;  /* 0x000001ff0d00788c */ /* 0x000fe2000bf06070 */
[----:B------:R-:W-:Y:S01]  /*1700*/  R2UR UR19, R59 ;  /* 0x000000003b1372ca */ /* 0x000fe200000e0000 */
[----:B------:R-:W-:Y:S01]  /*1710*/  ULEA UR8, UR6, UR4, 0x3 ;  /* 0x0000000406087291 */ /* 0x000fe2000f8e18ff */
[----:B------:R-:W-:-:S08]  /*1720*/  UMOV UR29, URZ ;  /* 0x000000ff001d7c82 */ /* 0x000fd00008000000 */
[----:B------:R1:W2:Y:S01]  /*1730*/  SYNCS.PHASECHK.TRANS64.TRYWAIT P0, [UR8+0x48], R2 ;  /* 0x00004802ff0075a7 */ /* 0x0002a20008001108 */
[----:B------:R-:W-:Y:S02]  /*1740*/  USHF.L.U32 UR35, UR35, 0x6, URZ ;  /* 0x0000000623237899 */ /* 0x000fe400080006ff */
[----:B------:R-:W-:Y:S01]  /*1750*/  USHF.L.U32 UR19, UR19, 0x5, URZ ;  /* 0x0000000513137899 */ /* 0x000fe200080006ff */
[----:B------:R-:W-:Y:S11]  /*1760*/  BRA.U !UP0, `(.L_x_21) ;  /* 0x0000000108d87547 */ /* 0x000ff6000b800000 */
[----:B------:R-:W-:Y:S01]  /*1770*/  UMOV UR21, URZ ;  /* 0x000000ff00157c82 */ /* 0x000fe20008000000 */
[----:B------:R-:W-:-:S05]  /*1780*/  UMOV UR42, UR6 ;  /* 0x00000006002a7c82 */ /* 0x000fca0008000000 */
.L_x_26:
[----:B-1----:R-:W-:Y:S01]  /*1790*/  ULEA UR33, UR42, UR4, 0x3 ;  /* 0x000000042a217291 */ /* 0x002fe2000f8e18ff */
[----:B--2---:R-:W-:Y:S01]  /*17a0*/  @!P5 MOV R3, 0x6000 ;  /* 0x000060000003d802 */ /* 0x004fe20000000f00 */
[----:B--2---:R-:W-:Y:S10]  /*17b0*/  @P0 BRA `(.L_x_22) ;  /* 0x00000000000c0947 */ /* 0x004ff40003800000 */
[----:B------:R-:W-:-:S04]  /*17c0*/  SHF.L.U32 R4, R15, 0x1f, RZ ;  /* 0x0000001f0f047819 */ /* 0x000fc800000006ff */
[----:B------:R-:W2:Y:S02]  /*17d0*/  SYNCS.PHASECHK.TRANS64.TRYWAIT P0, [UR33+0x48], R4 ;  /* 0x00004804ff0075a7 */ /* 0x000ea40008001121 */
[----:B--2---:R-:W-:Y:S05]  /*17e0*/  @!P0 BRA `(.L_x_23) ;  /* 0x0000004c000c8947 */ /* 0x004fea0003800000 */
.L_x_22:
[----:B------:R2:W-:Y:S01]  /*17f0*/  @!P5 SYNCS.ARRIVE.TRANS64 RZ, [UR33], R3 ;  /* 0x00000003ffffd9a7 */ /* 0x0005e20008000021 */
[----:B------:R-:W-:Y:S04]  /*1800*/  BSSY.RECONVERGENT B0, `(.L_x_24) ;  /* 0x0000003000007945 */ /* 0x000fe80003800200 */
[----:B------:R-:W-:Y:S05]  /*1810*/  @P4 BRA `(.L_x_25) ;  /* 0x0000000000044947 */ /* 0x000fea0003800000 */
[----:B------:R-:W-:Y:S05]  /*1820*/  BPT.TRAP 0x1 ;  /* 0x000000040000795c */ /* 0x000fea0000300000 */
.L_x_25:
[----:B------:R-:W-:Y:S05]  /*1830*/  BSYNC.RECONVERGENT B0 ;  /* 0x0000000000007941 */ /* 0x000fea0003800200 */
.L_x_24:
[----:B------:R-:W-:Y:S02]  /*1840*/  UIADD3 UR6, UPT, UPT, UR42, 0x1, URZ ;  /* 0x000000012a067890 */ /* 0x000fe4000fffe0ff */
[----:B------:R-:W-:Y:S02]  /*1850*/  ULEA UR24, UR42, UR4, 0xe ;  /* 0x000000042a187291 */ /* 0x000fe4000f8e70ff */
[----:B------:R-:W-:Y:S02]  /*1860*/  UISETP.NE.AND UP0, UPT, UR6, 0x9, UPT ;  /* 0x000000090600788c */ /* 0x000fe4000bf05270 */
[----:B------:R-:W-:Y:S02]  /*1870*/  UIADD3 UR40, UP1, UPT, UR22, 0x80, URZ ;  /* 0x0000008016287890 */ /* 0x000fe4000ff3e0ff */
[----:B------:R-:W-:Y:S02]  /*1880*/  USEL UR9, URZ, 0x1, UP0 ;  /* 0x00000001ff097887 */ /* 0x000fe40008000000 */
[----:B------:R-:W-:-:S02]  /*1890*/  USEL UR6, UR6, URZ, UP0 ;  /* 0x000000ff06067287 */ /* 0x000fc40008000000 */
[----:B------:R-:W-:Y:S02]  /*18a0*/  USHF.L.U32 UR34, UR21, 0x8, URZ ;  /* 0x0000000815227899 */ /* 0x000fe400080006ff */
[----:B------:R-:W-:Y:S01]  /*18b0*/  ULEA UR8, UR6, UR4, 0x3 ;  /* 0x0000000406087291 */ /* 0x000fe2000f8e18ff */
[----:B------:R-:W-:Y:S01]  /*18c0*/  LOP3.LUT R15, R15, UR9, RZ, 0x3c, !PT ;  /* 0x000000090f0f7c12 */ /* 0x000fe2000f8e3cff */
[----:B------:R-:W-:Y:S02]  /*18d0*/  UIADD3 UR38, UP0, UPT, UR22, 0x180, URZ ;  /* 0x0000018016267890 */ /* 0x000fe4000ff1e0ff */
[----:B------:R-:W-:Y:S01]  /*18e0*/  UIADD3.X UR41, UPT, UPT, URZ, UR23, URZ, UP1, !UPT ;  /* 0x00000017ff297290 */ /* 0x000fe20008ffe4ff */
[----:B-1----:R-:W-:Y:S01]  /*18f0*/  SHF.L.U32 R2, R15, 0x1f, RZ ;  /* 0x0000001f0f027819 */ /* 0x002fe200000006ff */
[----:B------:R-:W-:Y:S02]  /*1900*/  UIADD3 UR32, UPT, UPT, UR24, 0x1300, URZ ;  /* 0x0000130018207890 */ /* 0x000fe4000fffe0ff */
[----:B------:R-:W-:Y:S01]  /*1910*/  UIADD3 UR26, UPT, UPT, UR34, 0x80, URZ ;  /* 0x00000080221a7890 */ /* 0x000fe2000fffe0ff */
[----:B------:R1:W1:Y:S01]  /*1920*/  SYNCS.PHASECHK.TRANS64.TRYWAIT P0, [UR8+0x48], R2 ;  /* 0x00004802ff0075a7 */ /* 0x0002620008001108 */
[----:B------:R-:W-:-:S02]  /*1930*/  ULEA UR8, UR42, UR4, 0xd ;  /* 0x000000042a087291 */ /* 0x000fc4000f8e68ff */
[----:B------:R-:W-:Y:S02]  /*1940*/  UIADD3 UR24, UPT, UPT, UR24, 0x3300, URZ ;  /* 0x0000330018187890 */ /* 0x000fe4000fffe0ff */
[----:B------:R-:W-:Y:S02]  /*1950*/  UIADD3.X UR39, UPT, UPT, URZ, UR23, URZ, UP0, !UPT ;  /* 0x00000017ff277290 */ /* 0x000fe400087fe4ff */
[----:B------:R-:W-:Y:S02]  /*1960*/  UIADD3 UR16, UPT, UPT, UR8, 0x25300, URZ ;  /* 0x0002530008107890 */ /* 0x000fe4000fffe0ff */
[----:B------:R-:W-:Y:S01]  /*1970*/  UIADD3 UR8, UPT, UPT, UR8, 0x26300, URZ ;  /* 0x0002630008087890 */ /* 0x000fe2000fffe0ff */
[----:B------:R-:W-:Y:S01]  /*1980*/  UMOV UR30, 0x0 ;  /* 0x00000000001e7882 */ /* 0x000fe20000000000 */
[----:B------:R-:W-:Y:S01]  /*1990*/  UMOV UR31, 0x10000000 ;  /* 0x10000000001f7882 */ /* 0x000fe20000000000 */
[----:B------:R-:W-:Y:S01]  /*19a0*/  UMOV UR25, UR33 ;  /* 0x0000002100197c82 */ /* 0x000fe20008000000 */
[----:B------:R-:W-:Y:S01]  /*19b0*/  UMOV UR27, UR35 ;  /* 0x00000023001b7c82 */ /* 0x000fe20008000000 */
[----:B------:R-:W-:Y:S01]  /*19c0*/  UMOV UR28, UR36 ;  /* 0x00000024001c7c82 */ /* 0x000fe20008000000 */
[----:B------:R-:W-:Y:S01]  /*19d0*/  UMOV UR17, UR33 ;  /* 0x0000002100117c82 */ /* 0x000fe20008000000 */
[----:B------:R-:W-:Y:S01]  /*19e0*/  UMOV UR20, UR36 ;  /* 0x0000002400147c82 */ /* 0x000fe20008000000 */
[----:B------:R-:W-:Y:S01]  /*19f0*/  UMOV UR18, UR34 ;  /* 0x0000002200127c82 */ /* 0x000fe20008000000 */
[----:B------:R1:W-:Y:S01]  /*1a00*/  UTMALDG.3D [UR32], [UR40], desc[UR30] ;  /* 0x00001e20280075b4 */ /* 0x0003e20008011000 */
[----:B------:R-:W-:Y:S01]  /*1a10*/  UMOV UR11, UR19 ;  /* 0x00000013000b7c82 */ /* 0x000fe20008000000 */
[----:B------:R-:W-:Y:S01]  /*1a20*/  UMOV UR12, UR36 ;  /* 0x00000024000c7c82 */ /* 0x000fe20008000000 */
[----:B------:R-:W-:Y:S01]  /*1a30*/  UMOV UR9, UR33 ;  /* 0x0000002100097c82 */ /* 0x000fe20008000000 */
[----:B------:R-:W-:Y:S01]  /*1a40*/  UMOV UR10, UR26 ;  /* 0x0000001a000a7c82 */ /* 0x000fe20008000000 */
[----:B------:R-:W-:Y:S01]  /*1a50*/  UIADD3 UR21, UPT, UPT, UR21, 0x1, URZ ;  /* 0x0000000115157890 */ /* 0x000fe2000fffe0ff */
[----:B------:R-:W-:Y:S01]  /*1a60*/  UMOV UR29, UR5 ;  /* 0x00000005001d7c82 */ /* 0x000fe20008000000 */
[----:B------:R1:W-:Y:S02]  /*1a70*/  UTMALDG.3D [UR24], [UR40], desc[UR30] ;  /* 0x00001e18280075b4 */ /* 0x0003e40008011000 */
[----:B------:R-:W-:Y:S01]  /*1a80*/  UISETP.NE.AND UP0, UPT, UR21, UR5, UPT ;  /* 0x000000051500728c */ /* 0x000fe2000bf05270 */
[----:B------:R-:W-:Y:S01]  /*1a90*/  UMOV UR42, UR6 ;  /* 0x00000006002a7c82 */ /* 0x000fe20008000000 */
[----:B------:R1:W-:Y:S01]  /*1aa0*/  UTMALDG.3D [UR16], [UR38], desc[UR30] ;  /* 0x00001e10260075b4 */ /* 0x0003e20008011000 */
[----:B------:R1:W-:Y:S06]  /*1ab0*/  UTMALDG.3D [UR8], [UR38], desc[UR30] ;  /* 0x00001e08260075b4 */ /* 0x0003ec0008011000 */
[----:B------:R-:W-:Y:S05]  /*1ac0*/  BRA.U UP0, `(.L_x_26) ;  /* 0xfffffffd00307547 */ /* 0x000fea000b83ffff */
.L_x_21:
[----:B-1----:R-:W-:Y:S01]  /*1ad0*/  ULEA UR8, UR6, UR4, 0x3 ;  /* 0x0000000406087291 */ /* 0x002fe2000f8e18ff */
[----:B------:R-:W-:Y:S01]  /*1ae0*/  SHF.L.U32 R2, R15, 0x1f, RZ ;  /* 0x0000001f0f027819 */ /* 0x000fe200000006ff */
[----:B------:R-:W-:Y:S01]  /*1af0*/  @!P1 SYNCS.ARRIVE.TRANS64.A1T0 RZ, [UR4+0xa8], RZ ;  /* 0x0000a8ffffff99a7 */ /* 0x000fe20008100004 */
[----:B------:R-:W-:-:S06]  /*1b00*/  UISETP.GT.AND UP0, UPT, UR15, UR14, UPT ;  /* 0x0000000e0f00728c */ /* 0x000fcc000bf04270 */
[----:B--2---:R1:W2:Y:S03]  /*1b10*/  SYNCS.PHASECHK.TRANS64.TRYWAIT P0, [UR8+0x48], R2 ;  /* 0x00004802ff0075a7 */ /* 0x0042a60008001108 */
[----:B------:R-:W-:Y:S05]  /*1b20*/  BRA.U !UP0, `(.L_x_27) ;  /* 0x0000000108d47547 */ /* 0x000fea000b800000 */
[----:B------:R-:W-:Y:S01]  /*1b30*/  UIADD3 UR21, UPT, UPT, UR7, UR29, URZ ;  /* 0x0000001d07157290 */ /* 0x000fe2000fffe0ff */
[----:B------:R-:W-:-:S11]  /*1b40*/  UMOV UR42, UR6 ;  /* 0x00000006002a7c82 */ /* 0x000fd60008000000 */
.L_x_32:
[----:B-1----:R-:W-:Y:S01]  /*1b50*/  ULEA UR33, UR42, UR4, 0x3 ;  /* 0x000000042a217291 */ /* 0x002fe2000f8e18ff */
[----:B--2---:R-:W-:Y:S01]  /*1b60*/  @!P5 MOV R3, 0x6000 ;  /* 0x000060000003d802 */ /* 0x004fe20000000f00 */
[----:B--2---:R-:W-:Y:S10]  /*1b70*/  @P0 BRA `(.L_x_28) ;  /* 0x00000000000c0947 */ /* 0x004ff40003800000 */
[----:B------:R-:W-:-:S04]  /*1b80*/  SHF.L.U32 R4, R15, 0x1f, RZ ;  /* 0x0000001f0f047819 */ /* 0x000fc800000006ff */
[----:B------:R-:W2:Y:S02]  /*1b90*/  SYNCS.PHASECHK.TRANS64.TRYWAIT P0, [UR33+0x48], R4 ;  /* 0x00004804ff0075a7 */ /* 0x000ea40008001121 */
[----:B--2---:R-:W-:Y:S05]  /*1ba0*/  @!P0 BRA `(.L_x_29) ;  /* 0x0000004800348947 */ /* 0x004fea0003800000 */
.L_x_28:
[----:B------:R2:W-:Y:S01]  /*1bb0*/  @!P5 SYNCS.ARRIVE.TRANS64 RZ, [UR33], R3 ;  /* 0x00000003ffffd9a7 */ /* 0x0005e20008000021 */
[----:B------:R-:W-:Y:S04]  /*1bc0*/  BSSY.RECONVERGENT B0, `(.L_x_30) ;  /* 0x0000003000007945 */ /* 0x000fe80003800200 */
[----:B------:R-:W-:Y:S05]  /*1bd0*/  @P4 BRA `(.L_x_31) ;  /* 0x0000000000044947 */ /* 0x000fea0003800000 */
[----:B------:R-:W-:Y:S05]  /*1be0*/  BPT.TRAP 0x1 ;  /* 0x000000040000795c */ /* 0x000fea0000300000 */
.L_x_31:
[----:B------:R-:W-:Y:S05]  /*1bf0*/  BSYNC.RECONVERGENT B0 ;  /* 0x0000000000007941 */ /* 0x000fea0003800200 */
.L_x_30:
        /* <DEDUP_REMOVED lines=32> */
[----:B------:R-:W-:Y:S01]  /*1e00*/  UMOV UR10, UR26 ;  /* 0x0000001a000a7c82 */ /* 0x000fe20008000000 */
[----:B------:R-:W-:Y:S01]  /*1e10*/  UIADD3 UR29, UPT, UPT, UR29, 0x1, URZ ;  /* 0x000000011d1d7890 */ /* 0x000fe2000fffe0ff */
[----:B------:R1:W-:Y:S01]  /*1e20*/  UTMALDG.3D [UR24], [UR40], desc[UR30] ;  /* 0x00001e18280075b4 */ /* 0x0003e20008011000 */
[----:B------:R-:W-:-:S02]  /*1e30*/  UMOV UR42, UR6 ;  /* 0x00000006002a7c82 */ /* 0x000fc40008000000 */
[----:B------:R-:W-:Y:S01]  /*1e40*/  UISETP.NE.AND UP0, UPT, UR29, UR21, UPT ;  /* 0x000000151d00728c */ /* 0x000fe2000bf05270 */
[----:B------:R1:W-:Y:S01]  /*1e50*/  UTMALDG.3D [UR16], [UR38], desc[UR30] ;  /* 0x00001e10260075b4 */ /* 0x0003e20008011000 */
[----:B------:R1:W-:Y:S07]  /*1e60*/  UTMALDG.3D [UR8], [UR38], desc[UR30] ;  /* 0x00001e08260075b4 */ /* 0x0003ee0008011000 */
[----:B------:R-:W-:Y:S05]  /*1e70*/  BRA.U UP0, `(.L_x_32) ;  /* 0xfffffffd00347547 */ /* 0x000fea000b83ffff */
.L_x_27:
[C---:B-1----:R-:W-:Y:S01]  /*1e80*/  LEA R2, R14.reuse, UR4, 0x3 ;  /* 0x000000040e027c11 */ /* 0x042fe2000f8e18ff */
[----:B------:R-:W-:Y:S01]  /*1e90*/  NOP ;  /* 0x0000000000007918 */ /* 0x000fe20000000000 */
[----:B--2---:R-:W-:Y:S02]  /*1ea0*/  SHF.L.U32 R3, R13, 0x1f, RZ ;  /* 0x0000001f0d037819 */ /* 0x004fe400000006ff */
[----:B------:R-:W-:Y:S02]  /*1eb0*/  LEA R4, R14, UR4, 0x4 ;  /* 0x000000040e047c11 */ /* 0x000fe4000f8e20ff */
[----:B------:R-:W1:Y:S02]  /*1ec0*/  SYNCS.PHASECHK.TRANS64.TRYWAIT P0, [R2+URZ+0xb0], R3 ;  /* 0x0000b003020075a7 */ /* 0x000e6400080011ff */
[----:B-1----:R-:W-:Y:S05]  /*1ed0*/  @!P0 BRA `(.L_x_33) ;  /* 0x0000004400808947 */ /* 0x002fea0003800000 */
.L_x_104:
[----:B------:R-:W2:Y:S01]  /*1ee0*/  LDS.128 R4, [R4+0x140] ;  /* 0x0001400004047984 */ /* 0x000ea20000000c00 */
[----:B---3--:R-:W-:Y:S01]  /*1ef0*/  ISETP.GE.AND P0, PT, R26, 0x1, PT ;  /* 0x000000011a00780c */ /* 0x008fe20003f06270 */
[----:B-1----:R-:W-:Y:S01]  /*1f00*/  VIADD R2, R2, 0xc0 ;  /* 0x000000c002027836 */ /* 0x002fe20000000000 */
[----:B------:R-:W-:Y:S01]  /*1f10*/  @!PT LDS RZ, [RZ] ;  /* 0x00000000fffff984 */ /* 0x000fe20000000800 */
[----:B------:R-:W-:Y:S01]  /*1f20*/  @!PT LDS RZ, [RZ] ;  /* 0x00000000fffff984 */ /* 0x000fe20000000800 */
[----:B------:R-:W-:Y:S01]  /*1f30*/  @!PT LDS RZ, [RZ] ;  /* 0x00000000fffff984 */ /* 0x000fe20000000800 */
[----:B------:R-:W-:Y:S01]  /*1f40*/  @!PT LDS RZ, [RZ] ;  /* 0x00000000fffff984 */ /* 0x000fe20000000800 */
[----:B------:R1:W-:Y:S06]  /*1f50*/  MEMBAR.ALL.CTA ;  /* 0x0000000000007992 */ /* 0x0003ec0000008000 */
[----:B-1----:R-:W1:Y:S01]  /*1f60*/  FENCE.VIEW.ASYNC.S ;  /* 0x00000000000073c6 */ /* 0x002e620000000000 */
[----:B------:R-:W-:-:S04]  /*1f70*/  PRMT R2, RZ, 0x654, R2 ;  /* 0x00000654ff027816 */ /* 0x000fc80000000002 */
[----:B-1----:R1:W-:Y:S01]  /*1f80*/  SYNCS.ARRIVE.TRANS64.RED.A1T0 RZ, [R2+URZ], RZ ;  /* 0x000000ff02ff79a7 */ /* 0x0023e200081004ff */
[----:B--2---:R-:W-:-:S13]  /*1f90*/  LOP3.LUT P2, RZ, R6, 0x1, RZ, 0xc0, !PT ;  /* 0x0000000106ff7812 */ /* 0x004fda000784c0ff */
[----:B------:R-:W-:Y:S01]  /*1fa0*/  @P2 SHF.R.U32.HI R3, RZ, 0x10, R5 ;  /* 0x00000010ff032819 */ /* 0x000fe20000011605 */
[----:B------:R-:W-:Y:S01]  /*1fb0*/  VOTEU.ANY UP0, P2 ;  /* 0x0000000000ff7886 */ /* 0x000fe20001000100 */
[----:B------:R-:W-:Y:S02]  /*1fc0*/  @P2 MOV R10, R4 ;  /* 0x00000004000a2202 */ /* 0x000fe40000000f00 */
[----:B------:R-:W-:Y:S02]  /*1fd0*/  @P2 R2UR.BROADCAST UR8, R3 ;  /* 0x00000000030822ca */ /* 0x000fe400008e0000 */
[----:B------:R-:W-:-:S11]  /*1fe0*/  @P2 LOP3.LUT R9, R5, 0xffff, RZ, 0xc0, !PT ;  /* 0x0000ffff05092812 */ /* 0x000fd600078ec0ff */
[----:B------:R-:W-:Y:S01]  /*1ff0*/  @UP0 UMOV UR36, UR8 ;  /* 0x0000000800240c82 */ /* 0x000fe20008000000 */
[----:B-1----:R-:W-:Y:S05]  /*2000*/  @!P0 BRA `(.L_x_34) ;  /* 0x0000000000b88947 */ /* 0x002fea0003800000 */
[----:B------:R-:W4:Y:S01]  /*2010*/  LDC.64 R4, c[0x0][0xb18] ;  /* 0x0002c600ff047b82 */ /* 0x000f220000000a00 */
[----:B------:R-:W-:-:S07]  /*2020*/  ISETP.NE.AND P3, PT, R26, 0x1, PT ;  /* 0x000000011a00780c */ /* 0x000fce0003f65270 */
[----:B------:R-:W1:Y:S08]  /*2030*/  LDC.64 R6, c[0x0][0xb10] ;  /* 0x0002c400ff067b82 */ /* 0x000e700000000a00 */
[----:B------:R-:W2:Y:S08]  /*2040*/  LDC R16, c[0x0][0xb20] ;  /* 0x0002c800ff107b82 */ /* 0x000eb00000000800 */
[----:B------:R-:W3:Y:S01]  /*2050*/  LDC R17, c[0x0][0xb0c] ;  /* 0x0002c300ff117b82 */ /* 0x000ee20000000800 */
[----:B----4-:R-:W-:Y:S01]  /*2060*/  IMAD.HI.U32 R19, R0, R5, RZ ;  /* 0x0000000500137227 */ /* 0x010fe200078e00ff */
[----:B------:R-:W-:-:S03]  /*2070*/  ISETP.NE.AND P0, PT, R4, 0x1, PT ;  /* 0x000000010400780c */ /* 0x000fc60003f05270 */
[----:B------:R-:W-:-:S03]  /*2080*/  IMAD.HI.U32 R5, R9, R5, RZ ;  /* 0x0000000509057227 */ /* 0x000fc600078e00ff */
[----:B------:R-:W4:Y:S01]  /*2090*/  LDC.64 R2, c[0x0][0xb28] ;  /* 0x0002ca00ff027b82 */ /* 0x000f220000000a00 */
[----:B-1----:R-:W-:-:S04]  /*20a0*/  IMAD.HI.U32 R20, R8, R6, RZ ;  /* 0x0000000608147227 */ /* 0x002fc800078e00ff */
[----:B------:R-:W-:Y:S01]  /*20b0*/  IMAD.HI.U32 R21, R10, R6, RZ ;  /* 0x000000060a157227 */ /* 0x000fe200078e00ff */
[----:B------:R-:W-:Y:S02]  /*20c0*/  SHF.R.U32.HI R20, RZ, R7, R20 ;  /* 0x00000007ff147219 */ /* 0x000fe40000011614 */
[-C--:B--2---:R-:W-:Y:S02]  /*20d0*/  SHF.R.U32.HI R19, RZ, R16.reuse, R19 ;  /* 0x00000010ff137219 */ /* 0x084fe40000011613 */
[----:B------:R-:W-:Y:S02]  /*20e0*/  SHF.R.U32.HI R5, RZ, R16, R5 ;  /* 0x00000010ff057219 */ /* 0x000fe40000011605 */
[----:B------:R-:W-:Y:S02]  /*20f0*/  SEL R19, R0, R19, !P0 ;  /* 0x0000001300137207 */ /* 0x000fe40004000000 */
[----:B------:R-:W-:Y:S02]  /*2100*/  SHF.R.U32.HI R21, RZ, R7, R21 ;  /* 0x00000007ff157219 */ /* 0x000fe40000011615 */
[----:B---3--:R-:W-:-:S02]  /*2110*/  ISETP.NE.AND P1, PT, R17, 0x1, PT ;  /* 0x000000011100780c */ /* 0x008fc40003f25270 */
[----:B------:R-:W-:Y:S02]  /*2120*/  SEL R5, R9, R5, !P0 ;  /* 0x0000000509057207 */ /* 0x000fe40004000000 */
[----:B------:R-:W-:Y:S02]  /*2130*/  SEL R20, R8, R20, !P1 ;  /* 0x0000001408147207 */ /* 0x000fe40004800000 */
[----:B------:R-:W-:Y:S01]  /*2140*/  SEL R21, R10, R21, !P1 ;  /* 0x000000150a157207 */ /* 0x000fe20004800000 */
[----:B----4-:R-:W-:-:S04]  /*2150*/  IMAD.HI.U32 R18, R19, R2, RZ ;  /* 0x0000000213127227 */ /* 0x010fc800078e00ff */
        /* <DEDUP_REMOVED lines=10> */
[----:B------:R-:W-:-:S04]  /*2200*/  @!P0 IMAD.HI.U32 R7, R21, R2, RZ ;  /* 0x0000000215078227 */ /* 0x000fc800078e00ff */
[----:B------:R-:W-:Y:S01]  /*2210*/  IMAD.MOV R2, RZ, RZ, -R6 ;  /* 0x000000ffff027224 */ /* 0x000fe200078e0a06 */
[----:B------:R-:W-:Y:S02]  /*2220*/  @!P0 SHF.R.U32.HI R3, RZ, R3, R7 ;  /* 0x00000003ff038219 */ /* 0x000fe40000011607 */
[----:B------:R-:W-:Y:S01]  /*2230*/  IADD3 R7, PT, PT, -R5, RZ, RZ ;  /* 0x000000ff05077210 */ /* 0x000fe20007ffe1ff */
[----:B------:R-:W-:Y:S01]  /*2240*/  IMAD R2, R26, R2, R5 ;  /* 0x000000021a027224 */ /* 0x000fe200078e0205 */
        /* <DEDUP_REMOVED lines=10> */
.L_x_34:
[----:B------:R-:W1:Y:S02]  /*22f0*/  LDCU UR8, c[0x0][0xb30] ;  /* 0x00016600ff0877ac */ /* 0x000e640008000800 */
[----:B-1----:R-:W-:-:S09]  /*2300*/  UISETP.NE.AND UP0, UPT, UR8, 0x1, UPT ;  /* 0x000000010800788c */ /* 0x002fd2000bf05270 */
[----:B------:R-:W-:Y:S05]  /*2310*/  BRA.U UP0, `(.L_x_35) ;  /* 0x0000000100407547 */ /* 0x000fea000b800000 */
[----:B------:R-:W1:Y:S08]  /*2320*/  LDC.64 R4, c[0x0][0xb10] ;  /* 0x0002c400ff047b82 */ /* 0x000e700000000a00 */
[----:B------:R-:W2:Y:S08]  /*2330*/  LDC.64 R2, c[0x0][0xb18] ;  /* 0x0002c600ff027b82 */ /* 0x000eb00000000a00 */
[----:B------:R-:W3:Y:S08]  /*2340*/  LDC R6, c[0x0][0xb20] ;  /* 0x0002c800ff067b82 */ /* 0x000ef00000000800 */
[----:B------:R-:W4:Y:S01]  /*2350*/  LDC R7, c[0x0][0xb0c] ;  /* 0x0002c300ff077b82 */ /* 0x000f220000000800 */
[----:B-1----:R-:W-:-:S05]  /*2360*/  IMAD.HI.U32 R4, R10, R4, RZ ;  /* 0x000000040a047227 */ /* 0x002fca00078e00ff */
[----:B------:R-:W-:Y:S01]  /*2370*/  SHF.R.U32.HI R4, RZ, R5, R4 ;  /* 0x00000005ff047219 */ /* 0x000fe20000011604 */
[----:B--2---:R-:W-:Y:S01]  /*2380*/  IMAD.HI.U32 R3, R9, R3, RZ ;  /* 0x0000000309037227 */ /* 0x004fe200078e00ff */
[----:B------:R-:W-:-:S04]  /*2390*/  ISETP.NE.AND P0, PT, R2, 0x1, PT ;  /* 0x000000010200780c */ /* 0x000fc80003f05270 */
[----:B---3--:R-:W-:-:S04]  /*23a0*/  SHF.R.U32.HI R3, RZ, R6, R3 ;  /* 0x00000006ff037219 */ /* 0x008fc80000011603 */
[----:B------:R-:W-:Y:S02]  /*23b0*/  SEL R3, R9, R3, !P0 ;  /* 0x0000000309037207 */ /* 0x000fe40004000000 */
[----:B----4-:R-:W-:-:S04]  /*23c0*/  ISETP.NE.AND P1, PT, R7, 0x1, PT ;  /* 0x000000010700780c */ /* 0x010fc80003f25270 */
[----:B------:R-:W-:-:S05]  /*23d0*/  SEL R4, R10, R4, !P1 ;  /* 0x000000040a047207 */ /* 0x000fca0004800000 */
[----:B------:R-:W-:Y:S02]  /*23e0*/  IMAD.IADD R5, R3, 0x1, -R4 ;  /* 0x0000000103057824 */ /* 0x000fe400078e0a04 */
[----:B------:R-:W-:Y:S02]  /*23f0*/  IMAD.IADD R3, R4, 0x1, -R3 ;  /* 0x0000000104037824 */ /* 0x000fe400078e0a03 */
[----:B------:R-:W-:Y:S02]  /*2400*/  IMAD R10, R5, R7, R10 ;  /* 0x00000007050a7224 */ /* 0x000fe400078e020a */
[----:B------:R-:W-:-:S07]  /*2410*/  IMAD R9, R3, R2, R9 ;  /* 0x0000000203097224 */ /* 0x000fce00078e0209 */
.L_x_35:
[----:B------:R-:W-:Y:S01]  /*2420*/  VIADD R14, R14, 0x1 ;  /* 0x000000010e0e7836 */ /* 0x000fe20000000000 */
[----:B------:R-:W-:Y:S01]  /*2430*/  PLOP3.LUT P1, PT, PT, PT, PT, 0x80, 0x8 ;  /* 0x000000000008781c */ /* 0x000fe20003f2f070 */
[----:B------:R-:W-:Y:S02]  /*2440*/  IMAD.IADD R60, R10, 0x1, R58 ;  /* 0x000000010a3c7824 */ /* 0x000fe400078e023a */
[----:B------:R-:W-:Y:S01]  /*2450*/  IMAD.IADD R59, R9, 0x1, R47 ;  /* 0x00000001093b7824 */ /* 0x000fe200078e022f */
[----:B------:R-:W-:-:S04]  /*2460*/  ISETP.NE.AND P0, PT, R14, 0x2, PT ;  /* 0x000000020e00780c */ /* 0x000fc80003f05270 */
[----:B------:R-:W-:Y:S02]  /*2470*/  SEL R2, RZ, 0x1, P0 ;  /* 0x00000001ff027807 */ /* 0x000fe40000000000 */
[----:B------:R-:W-:Y:S02]  /*2480*/  SEL R14, R14, RZ, P0 ;  /* 0x000000ff0e0e7207 */ /* 0x000fe40000000000 */
[----:B------:R-:W-:Y:S01]  /*2490*/  LOP3.LUT R13, R13, R2, RZ, 0x3c, !PT ;  /* 0x000000020d0d7212 */ /* 0x000fe200078e3cff */
[----:B------:R-:W-:Y:S06]  /*24a0*/  @P2 BRA `(.L_x_36) ;  /* 0xfffffff000402947 */ /* 0x000fec000383ffff */
[----:B------:R-:W-:Y:S01]  /*24b0*/  UIADD3 UR4, UPT, UPT, UR4, 0x48, URZ ;  /* 0x0000004804047890 */ /* 0x000fe2000fffe0ff */
[----:B------:R-:W-:-:S03]  /*24c0*/  SHF.L.U32 R2, R15, 0x1f, RZ ;  /* 0x0000001f0f027819 */ /* 0x000fc600000006ff */
[----:B------:R-:W-:-:S09]  /*24d0*/  ULEA UR5, UR6, UR4, 0x3 ;  /* 0x0000000406057291 */ /* 0x000fd2000f8e18ff */
[----:B------:R-:W1:Y:S02]  /*24e0*/  SYNCS.PHASECHK.TRANS64.TRYWAIT P0, [UR5], R2 ;  /* 0x00000002ff0075a7 */ /* 0x000e640008001105 */
[----:B-1----:R-:W-:Y:S05]  /*24f0*/  @!P0 BRA `(.L_x_37) ;  /* 0x00000040000c8947 */ /* 0x002fea0003800000 */
.L_x_106:
[----:B------:R-:W-:-:S04]  /*2500*/  UIADD3 UR6, UPT, UPT, UR6, 0x1, URZ ;  /* 0x0000000106067890 */ /* 0x000fc8000fffe0ff */
[----:B------:R-:W-:-:S04]  /*2510*/  UISETP.NE.AND UP0, UPT, UR6, 0x9, UPT ;  /* 0x000000090600788c */ /* 0x000fc8000bf05270 */
[----:B------:R-:W-:Y:S02]  /*2520*/  USEL UR7, URZ, 0x1, UP0 ;  /* 0x00000001ff077887 */ /* 0x000fe40008000000 */
[----:B------:R-:W-:-:S04]  /*2530*/  USEL UR6, UR6, URZ, UP0 ;  /* 0x000000ff06067287 */ /* 0x000fc80008000000 */
[----:B------:R-:W-:Y:S01]  /*2540*/  ULEA UR5, UR6, UR4, 0x3 ;  /* 0x0000000406057291 */ /* 0x000fe2000f8e18ff */
[----:B-1----:R-:W-:-:S04]  /*2550*/  LOP3.LUT R2, R15, UR7, RZ, 0x3c, !PT ;  /* 0x000000070f027c12 */ /* 0x002fc8000f8e3cff */
[----:B------:R-:W-:-:S04]  /*2560*/  SHF.L.U32 R3, R2, 0x1f, RZ ;  /* 0x0000001f02037819 */ /* 0x000fc800000006ff */
[----:B------:R-:W1:Y:S02]  /*2570*/  SYNCS.PHASECHK.TRANS64.TRYWAIT P0, [UR5], R3 ;  /* 0x00000003ff0075a7 */ /* 0x000e640008001105 */
[----:B-1----:R-:W-:Y:S05]  /*2580*/  @!P0 BRA `(.L_x_38) ;  /* 0x0000004000008947 */ /* 0x002fea0003800000 */
.L_x_108:
[----:B------:R-:W-:-:S04]  /*2590*/  UIADD3 UR6, UPT, UPT, UR6, 0x1, URZ ;  /* 0x0000000106067890 */ /* 0x000fc8000fffe0ff */
[----:B------:R-:W-:-:S04]  /*25a0*/  UISETP.NE.AND UP0, UPT, UR6, 0x9, UPT ;  /* 0x000000090600788c */ /* 0x000fc8000bf05270 */
[----:B------:R-:W-:Y:S02]  /*25b0*/  USEL UR7, URZ, 0x1, UP0 ;  /* 0x00000001ff077887 */ /* 0x000fe40008000000 */
[----:B------:R-:W-:-:S04]  /*25c0*/  USEL UR6, UR6, URZ, UP0 ;  /* 0x000000ff06067287 */ /* 0x000fc80008000000 */
[----:B------:R-:W-:Y:S01]  /*25d0*/  ULEA UR5, UR6, UR4, 0x3 ;  /* 0x0000000406057291 */ /* 0x000fe2000f8e18ff */
[----:B------:R-:W-:-:S04]  /*25e0*/  LOP3.LUT R2, R2, UR7, RZ, 0x3c, !PT ;  /* 0x0000000702027c12 */ /* 0x000fc8000f8e3cff */
[----:B-1----:R-:W-:-:S04]  /*25f0*/  SHF.L.U32 R3, R2, 0x1f, RZ ;  /* 0x0000001f02037819 */ /* 0x002fc800000006ff */
[----:B------:R-:W1:Y:S02]  /*2600*/  SYNCS.PHASECHK.TRANS64.TRYWAIT P0, [UR5], R3 ;  /* 0x00000003ff0075a7 */ /* 0x000e640008001105 */
[----:B-1----:R-:W-:Y:S05]  /*2610*/  @!P0 BRA `(.L_x_39) ;  /* 0x0000003c00f48947 */ /* 0x002fea0003800000 */
.L_x_110:
        /* <DEDUP_REMOVED lines=9> */
.L_x_112:
        /* <DEDUP_REMOVED lines=9> */
.L_x_114:
        /* <DEDUP_REMOVED lines=9> */
.L_x_116:
        /* <DEDUP_REMOVED lines=9> */
.L_x_118:
        /* <DEDUP_REMOVED lines=9> */
.L_x_120:
[----:B------:R-:W-:-:S04]  /*28f0*/  UIADD3 UR6, UPT, UPT, UR6, 0x1, URZ ;  /* 0x0000000106067890 */ /* 0x000fc8000fffe0ff */
[----:B------:R-:W-:-:S04]  /*2900*/  UISETP.NE.AND UP0, UPT, UR6, 0x9, UPT ;  /* 0x000000090600788c */ /* 0x000fc8000bf05270 */
[----:B------:R-:W-:Y:S02]  /*2910*/  USEL UR5, URZ, 0x1, UP0 ;  /* 0x00000001ff057887 */ /* 0x000fe40008000000 */
[----:B------:R-:W-:-:S04]  /*2920*/  USEL UR6, UR6, URZ, UP0 ;  /* 0x000000ff06067287 */ /* 0x000fc80008000000 */
[----:B------:R-:W-:Y:S01]  /*2930*/  ULEA UR6, UR6, UR4, 0x3 ;  /* 0x0000000406067291 */ /* 0x000fe2000f8e18ff */
[----:B------:R-:W-:-:S04]  /*2940*/  LOP3.LUT R2, R2, UR5, RZ, 0x3c, !PT ;  /* 0x0000000502027c12 */ /* 0x000fc8000f8e3cff */
[----:B------:R-:W-:Y:S01]  /*2950*/  SHF.L.U32 R2, R2, 0x1f, RZ ;  /* 0x0000001f02027819 */ /* 0x000fe200000006ff */
[----:B-1--4-:R-:W-:-:S07]  /*2960*/  IMAD.U32 R0, RZ, RZ, UR6 ;  /* 0x00000006ff007e24 */ /* 0x012fce000f8e00ff */
.L_x_45:
[----:B-1----:R1:W2:Y:S02]  /*2970*/  SYNCS.PHASECHK.TRANS64.TRYWAIT P0, [R0+URZ], R2 ;  /* 0x00000002000075a7 */ /* 0x0022a400080011ff */
[----:B--2---:R-:W-:Y:S05]  /*2980*/  @!P0 NANOSLEEP.SYNCS 0x989680 ;  /* 0x009896800000895d */ /* 0x004fea0003900000 */
[----:B------:R-:W2:Y:S02]  /*2990*/  @!P0 SYNCS.PHASECHK.TRANS64 P0, [R0+URZ], R2 ;  /* 0x00000002000085a7 */ /* 0x000ea400080010ff */
[----:B--2---:R-:W-:Y:S05]  /*29a0*/  @P0 EXIT ;  /* 0x000000000000094d */ /* 0x004fea0003800000 */
[----:B------:R-:W-:Y:S05]  /*29b0*/  BRA `(.L_x_45) ;  /* 0xfffffffc00ec7947 */ /* 0x000fea000383ffff */
.L_x_18:
[----:B------:R-:W-:-:S04]  /*29c0*/  UISETP.NE.AND UP1, UPT, UR37, URZ, UPT ;  /* 0x000000ff2500728c */ /* 0x000fc8000bf25270 */
[----:B------:R-:W-:-:S09]  /*29d0*/  UISETP.NE.OR UP1, UPT, UR8, 0x1, UP1 ;  /* 0x000000010800788c */ /* 0x000fd20008f25670 */
[----:B------:R-:W-:Y:S05]  /*29e0*/  BRA.U UP1, `(.L_x_46) ;  /* 0x0000000501487547 */ /* 0x000fea000b800000 */
[----:B------:R-:W-:Y:S01]  /*29f0*/  ISETP.NE.AND P2, PT, R2, RZ, PT ;  /* 0x000000ff0200720c */ /* 0x000fe20003f45270 */
[----:B------:R-:W-:Y:S01]  /*2a00*/  IMAD.MOV.U32 R12, RZ, RZ, 0x1 ;  /* 0x00000001ff0c7424 */ /* 0x000fe200078e00ff */
[----:B------:R-:W-:Y:S02]  /*2a10*/  CS2R R10, SRZ ;  /* 0x00000000000a7805 */ /* 0x000fe4000001ff00 */
[----:B------:R-:W-:Y:S01]  /*2a20*/  CS2R R8, SRZ ;  /* 0x0000000000087805 */ /* 0x000fe2000001ff00 */
[----:B------:R-:W-:Y:S01]  /*2a30*/  UMOV UR4, 0x400 ;  /* 0x0000040000047882 */ /* 0x000fe20000000000 */
[----:B------:R-:W-:Y:S01]  /*2a40*/  UMOV UR6, URZ ;  /* 0x000000ff00067c82 */ /* 0x000fe20008000000 */
[----:B------:R-:W-:-:S12]  /*2a50*/  ULEA UR37, UR37, UR4, 0x18 ;  /* 0x0000000425257291 */ /* 0x000fd8000f8ec0ff */
.L_x_50:
[----:B------:R-:W-:Y:S02]  /*2a60*/  LEA R0, R8, UR37, 0x3 ;  /* 0x0000002508007c11 */ /* 0x000fe4000f8e18ff */
[----:B------:R-:W-:-:S03]  /*2a70*/  SHF.L.U32 R4, R9, 0x1f, RZ ;  /* 0x0000001f09047819 */ /* 0x000fc600000006ff */
[----:B------:R-:W-:Y:S01]  /*2a80*/  VIADD R5, R0, 0x120 ;  /* 0x0000012000057836 */ /* 0x000fe20000000000 */
[----:B------:R-:W1:Y:S02]  /*2a90*/  SYNCS.PHASECHK.TRANS64.TRYWAIT P0, [R0+URZ+0x110], R4 ;  /* 0x00011004000075a7 */ /* 0x000e6400080011ff */
[----:B-1----:R-:W-:Y:S05]  /*2aa0*/  @!P0 BRA `(.L_x_47) ;  /* 0x0000003c00608947 */ /* 0x002fea0003800000 */
.L_x_121:
[----:B------:R-:W-:Y:S01]  /*2ab0*/  ULEA UR5, UR6, UR37, 0x3 ;  /* 0x0000002506057291 */ /* 0x000fe2000f8e18ff */
[----:B-1----:R-:W-:Y:S01]  /*2ac0*/  PRMT R0, RZ, 0x654, R5 ;  /* 0x00000654ff007816 */ /* 0x002fe20000000005 */
[----:B------:R-:W-:Y:S01]  /*2ad0*/  @!P2 IMAD.MOV.U32 R4, RZ, RZ, 0x10 ;  /* 0x00000010ff04a424 */ /* 0x000fe200078e00ff */
[----:B------:R-:W-:Y:S01]  /*2ae0*/  SHF.L.U32 R5, R12, 0x1f, RZ ;  /* 0x0000001f0c057819 */ /* 0x000fe200000006ff */
[----:B------:R-:W-:Y:S01]  /*2af0*/  UIADD3 UR4, UPT, UPT, UR5, 0xb0, URZ ;  /* 0x000000b005047890 */ /* 0x000fe2000fffe0ff */
[----:B------:R1:W-:Y:S05]  /*2b00*/  SYNCS.ARRIVE.TRANS64.RED.A1T0 RZ, [R0+URZ], RZ ;  /* 0x000000ff00ff79a7 */ /* 0x0003ea00081004ff */
[----:B------:R-:W-:Y:S01]  /*2b10*/  IMAD.U32 R6, RZ, RZ, UR4 ;  /* 0x00000004ff067e24 */ /* 0x000fe2000f8e00ff */
[----:B------:R-:W2:Y:S04]  /*2b20*/  SYNCS.PHASECHK.TRANS64.TRYWAIT P0, [UR5+0xc0], R5 ;  /* 0x0000c005ff0075a7 */ /* 0x000ea80008001105 */
[----:B------:R-:W-:Y:S01]  /*2b30*/  PRMT R6, R2, 0x654, R6 ;  /* 0x0000065402067816 */ /* 0x000fe20000000006 */
[----:B-12---:R-:W-:Y:S06]  /*2b40*/  @!P0 BRA `(.L_x_48) ;  /* 0x0000003c004c8947 */ /* 0x006fec0003800000 */
.L_x_123:
[----:B------:R-:W-:Y:S01]  /*2b50*/  ULEA UR4, UR6, UR37, 0x4 ;  /* 0x0000002506047291 */ /* 0x000fe2000f8e20ff */
[----:B------:R-:W-:Y:S01]  /*2b60*/  SEL R3, R6, R3, !P2 ;  /* 0x0000000306037207 */ /* 0x000fe20005000000 */
[----:B------:R-:W-:Y:S01]  /*2b70*/  UIADD3 UR5, UPT, UPT, UR5, 0xb0, URZ ;  /* 0x000000b005057890 */ /* 0x000fe2000fffe0ff */
[----:B-1----:R-:W-:Y:S01]  /*2b80*/  LEA R0, R11, UR37, 0x3 ;  /* 0x000000250b007c11 */ /* 0x002fe2000f8e18ff */
[----:B------:R-:W-:Y:S01]  /*2b90*/  UIADD3 UR4, UPT, UPT, UR4, 0x140, URZ ;  /* 0x0000014004047890 */ /* 0x000fe2000fffe0ff */
[----:B------:R1:W-:Y:S01]  /*2ba0*/  @!P2 SYNCS.ARRIVE.TRANS64.RED RZ, [R3+URZ], R4 ;  /* 0x0000000403ffa9a7 */ /* 0x0003e200080004ff */
[----:B------:R-:W-:Y:S01]  /*2bb0*/  UIADD3 UR6, UPT, UPT, UR6, 0x1, URZ ;  /* 0x0000000106067890 */ /* 0x000fe2000fffe0ff */
[----:B------:R-:W-:-:S03]  /*2bc0*/  VIADD R8, R8, 0x1 ;  /* 0x0000000108087836 */ /* 0x000fc60000000000 */
[----:B------:R-:W-:Y:S02]  /*2bd0*/  UISETP.NE.AND UP0, UPT, UR6, 0x2, UPT ;  /* 0x000000020600788c */ /* 0x000fe4000bf05270 */
[----:B------:R-:W-:Y:S01]  /*2be0*/  ISETP.NE.AND P0, PT, R8, 0x2, PT ;  /* 0x000000020800780c */ /* 0x000fe20003f05270 */
[----:B------:R-:W-:Y:S06]  /*2bf0*/  UGETNEXTWORKID.BROADCAST [UR4], [UR5] ;  /* 0x00000000040073ca */ /* 0x000fec0008000100 */
[----:B------:R-:W-:Y:S02]  /*2c00*/  USEL UR4, URZ, 0x1, UP0 ;  /* 0x00000001ff047887 */ /* 0x000fe40008000000 */
[----:B------:R-:W-:-:S04]  /*2c10*/  USEL UR6, UR6, URZ, UP0 ;  /* 0x000000ff06067287 */ /* 0x000fc80008000000 */
[----:B------:R-:W-:Y:S02]  /*2c20*/  LOP3.LUT R12, R12, UR4, RZ, 0x3c, !PT ;  /* 0x000000040c0c7c12 */ /* 0x000fe4000f8e3cff */
[----:B-1----:R-:W-:-:S04]  /*2c30*/  SHF.L.U32 R4, R10, 0x1f, RZ ;  /* 0x0000001f0a047819 */ /* 0x002fc800000006ff */
[----:B------:R-:W1:Y:S02]  /*2c40*/  SYNCS.PHASECHK.TRANS64.TRYWAIT P1, [R0+URZ+0xb0], R4 ;  /* 0x0000b004000075a7 */ /* 0x000e6400080211ff */
[----:B-1----:R-:W-:Y:S05]  /*2c50*/  @!P1 BRA `(.L_x_49) ;  /* 0x0000003c00209947 */ /* 0x002fea0003800000 */
.L_x_124:
[C---:B-1----:R-:W-:Y:S01]  /*2c60*/  LEA R4, R11.reuse, UR37, 0x4 ;  /* 0x000000250b047c11 */ /* 0x042fe2000f8e20ff */
[----:B------:R-:W-:Y:S01]  /*2c70*/  VIADD R0, R0, 0xc0 ;  /* 0x000000c000007836 */ /* 0x000fe20000000000 */
[----:B------:R-:W-:Y:S01]  /*2c80*/  SEL R8, R8, RZ, P0 ;  /* 0x000000ff08087207 */ /* 0x000fe20000000000 */
[----:B------:R-:W-:-:S03]  /*2c90*/  VIADD R11, R11, 0x1 ;  /* 0x000000010b0b7836 */ /* 0x000fc60000000000 */
[----:B------:R-:W1:Y:S01]  /*2ca0*/  LDS.128 R4, [R4+0x140] ;  /* 0x0001400004047984 */ /* 0x000e620000000c00 */
[----:B------:R-:W-:Y:S02]  /*2cb0*/  PRMT R0, RZ, 0x654, R0 ;  /* 0x00000654ff007816 */ /* 0x000fe40000000000 */
[C---:B------:R-:W-:Y:S01]  /*2cc0*/  ISETP.NE.AND P1, PT, R11.reuse, 0x2, PT ;  /* 0x000000020b00780c */ /* 0x040fe20003f25270 */
[----:B------:R-:W-:Y:S01]  /*2cd0*/  @!PT LDS RZ, [RZ] ;  /* 0x00000000fffff984 */ /* 0x000fe20000000800 */
[----:B------:R-:W-:Y:S01]  /*2ce0*/  @!PT LDS RZ, [RZ] ;  /* 0x00000000fffff984 */ /* 0x000fe20000000800 */
[----:B------:R-:W-:Y:S01]  /*2cf0*/  @!PT LDS RZ, [RZ] ;  /* 0x00000000fffff984 */ /* 0x000fe20000000800 */
[----:B------:R-:W-:Y:S01]  /*2d00*/  @!PT LDS RZ, [RZ] ;  /* 0x00000000fffff984 */ /* 0x000fe20000000800 */
[----:B------:R2:W-:Y:S06]  /*2d10*/  MEMBAR.ALL.CTA ;  /* 0x0000000000007992 */ /* 0x0005ec0000008000 */
[----:B--2---:R-:W2:Y:S01]  /*2d20*/  FENCE.VIEW.ASYNC.S ;  /* 0x00000000000073c6 */ /* 0x004ea20000000000 */
[----:B------:R-:W-:Y:S01]  /*2d30*/  SEL R11, R11, RZ, P1 ;  /* 0x000000ff0b0b7207 */ /* 0x000fe20000800000 */
[----:B--2---:R2:W-:Y:S01]  /*2d40*/  SYNCS.ARRIVE.TRANS64.RED.A1T0 RZ, [R0+URZ], RZ ;  /* 0x000000ff00ff79a7 */ /* 0x0045e200081004ff */
[----:B-1----:R-:W-:-:S02]  /*2d50*/  LOP3.LUT P3, RZ, R6, 0x1, RZ, 0xc0, !PT ;  /* 0x0000000106ff7812 */ /* 0x002fc4000786c0ff */
[----:B------:R-:W-:-:S04]  /*2d60*/  SEL R4, RZ, 0x1, P1 ;  /* 0x00000001ff047807 */ /* 0x000fc80000800000 */
[----:B------:R-:W-:Y:S02]  /*2d70*/  LOP3.LUT R10, R10, R4, RZ, 0x3c, !PT ;  /* 0x000000040a0a7212 */ /* 0x000fe400078e3cff */
[----:B--2---:R-:W-:-:S04]  /*2d80*/  SEL R0, RZ, 0x1, P0 ;  /* 0x00000001ff007807 */ /* 0x004fc80000000000 */
[----:B------:R-:W-:Y:S01]  /*2d90*/  LOP3.LUT R9, R9, R0, RZ, 0x3c, !PT ;  /* 0x0000000009097212 */ /* 0x000fe200078e3cff */
[----:B------:R-:W-:Y:S06]  /*2da0*/  @P3 BRA `(.L_x_50) ;  /* 0xfffffffc002c3947 */ /* 0x000fec000383ffff */
[----:B------:R-:W-:Y:S01]  /*2db0*/  ULEA UR5, UR6, UR37, 0x3 ;  /* 0x0000002506057291 */ /* 0x000fe2000f8e18ff */
[----:B------:R-:W-:-:S08]  /*2dc0*/  SHF.L.U32 R2, R12, 0x1f, RZ ;  /* 0x0000001f0c027819 */ /* 0x000fd000000006ff */
[----:B------:R-:W1:Y:S02]  /*2dd0*/  SYNCS.PHASECHK.TRANS64 P0, [UR5+0xc0], R2 ;  /* 0x0000c002ff0075a7 */ /* 0x000e640008001005 */
[----:B-1----:R-:W-:Y:S05]  /*2de0*/  @P0 BRA `(.L_x_51) ;  /* 0x0000000000080947 */ /* 0x002fea0003800000 */
[----:B------:R-:W1:Y:S02]  /*2df0*/  SYNCS.PHASECHK.TRANS64.TRYWAIT P0, [UR5+0xc0], R2 ;  /* 0x0000c002ff0075a7 */ /* 0x000e640008001105 */
[----:B-1----:R-:W-:Y:S05]  /*2e00*/  @!P0 BRA `(.L_x_52) ;  /* 0x0000003800c88947 */ /* 0x002fea0003800000 */
.L_x_51:
[----:B------:R-:W-:-:S04]  /*2e10*/  UIADD3 UR4, UPT, UPT, UR6, 0x1, URZ ;  /* 0x0000000106047890 */ /* 0x000fc8000fffe0ff */
[----:B------:R-:W-:-:S04]  /*2e20*/  UISETP.NE.AND UP0, UPT, UR4, 0x2, UPT ;  /* 0x000000020400788c */ /* 0x000fc8000bf05270 */
[----:B------:R-:W-:Y:S02]  /*2e30*/  USEL UR7, URZ, 0x1, UP0 ;  /* 0x00000001ff077887 */ /* 0x000fe40008000000 */
[----:B------:R-:W-:-:S04]  /*2e40*/  USEL UR4, UR4, URZ, UP0 ;  /* 0x000000ff04047287 */ /* 0x000fc80008000000 */
[----:B------:R-:W-:Y:S01]  /*2e50*/  ULEA UR4, UR4, UR37, 0x3 ;  /* 0x0000002504047291 */ /* 0x000fe2000f8e18ff */
[----:B-1----:R-:W-:-:S04]  /*2e60*/  LOP3.LUT R2, R12, UR7, RZ, 0x3c, !PT ;  /* 0x000000070c027c12 */ /* 0x002fc8000f8e3cff */
[----:B------:R-:W-:-:S04]  /*2e70*/  SHF.L.U32 R0, R2, 0x1f, RZ ;  /* 0x0000001f02007819 */ /* 0x000fc800000006ff */
[----:B------:R-:W1:Y:S02]  /*2e80*/  SYNCS.PHASECHK.TRANS64 P0, [UR4+0xc0], R0 ;  /* 0x0000c000ff0075a7 */ /* 0x000e640008001004 */
[----:B-1----:R-:W-:Y:S05]  /*2e90*/  @P0 EXIT ;  /* 0x000000000000094d */ /* 0x002fea0003800000 */
[----:B------:R-:W-:Y:S02]  /*2ea0*/  SHF.L.U32 R2, R2, 0x1f, RZ ;  /* 0x0000001f02027819 */ /* 0x000fe400000006ff */
[----:B------:R-:W-:-:S07]  /*2eb0*/  MOV R0, UR4 ;  /* 0x0000000400007c02 */ /* 0x000fce0008000f00 */
.L_x_53:
[----:B-1----:R1:W2:Y:S02]  /*2ec0*/  SYNCS.PHASECHK.TRANS64.TRYWAIT P0, [R0+URZ+0xc0], R2 ;  /* 0x0000c002000075a7 */ /* 0x0022a400080011ff */
[----:B--2---:R-:W-:Y:S05]  /*2ed0*/  @!P0 NANOSLEEP.SYNCS 0x989680 ;  /* 0x009896800000895d */ /* 0x004fea0003900000 */
[----:B------:R-:W2:Y:S02]  /*2ee0*/  @!P0 SYNCS.PHASECHK.TRANS64 P0, [R0+URZ+0xc0], R2 ;  /* 0x0000c002000085a7 */ /* 0x000ea400080010ff */
[----:B--2---:R-:W-:Y:S05]  /*2ef0*/  @P0 EXIT ;  /* 0x000000000000094d */ /* 0x004fea0003800000 */
[----:B------:R-:W-:Y:S05]  /*2f00*/  BRA `(.L_x_53) ;  /* 0xfffffffc00ec7947 */ /* 0x000fea000383ffff */
.L_x_46:
[----:B------:R-:W-:-:S09]  /*2f10*/  UISETP.NE.AND UP1, UPT, UR8, URZ, UPT ;  /* 0x000000ff0800728c */ /* 0x000fd2000bf25270 */
[----:B------:R-:W-:Y:S05]  /*2f20*/  BRA.U UP1, `(.L_x_54) ;  /* 0x00000011013c7547 */ /* 0x000fea000b800000 */
[----:B------:R-:W-:Y:S01]  /*2f30*/  UMOV UR4, 0x40 ;  /* 0x0000004000047882 */ /* 0x000fe20000000000 */
[----:B------:R-:W-:Y:S01]  /*2f40*/  NOP ;  /* 0x0000000000007918 */ /* 0x000fe20000000000 */
[----:B------:R-:W-:Y:S01]  /*2f50*/  ULEA UR4, UR37, UR4, 0x18 ;  /* 0x0000000425047291 */ /* 0x000fe2000f8ec0ff */
[----:B------:R-:W-:Y:S02]  /*2f60*/  UMOV UR5, 0x400 ;  /* 0x0000040000057882 */ /* 0x000fe40000000000 */
[----:B------:R-:W-:-:S06]  /*2f70*/  ULEA UR37, UR37, UR5, 0x18 ;  /* 0x0000000525257291 */ /* 0x000fcc000f8ec0ff */
[----:B------:R-:W1:Y:S02]  /*2f80*/  LDS.U8 R0, [UR4+0x1c] ;  /* 0x00001c04ff007984 */ /* 0x000e640008000000 */
[----:B-1----:R-:W-:-:S13]  /*2f90*/  ISETP.NE.AND P0, PT, R0, RZ, PT ;  /* 0x000000ff0000720c */ /* 0x002fda0003f05270 */
[----:B------:R-:W-:Y:S05]  /*2fa0*/  @P0 BRA `(.L_x_55) ;  /* 0x0000000000580947 */ /* 0x000fea0003800000 */
[----:B------:R-:W-:-:S13]  /*2fb0*/  ELECT P0, URZ, PT ;  /* 0x0000000000ff782f */ /* 0x000fda0003800000 */
[----:B------:R-:W-:Y:S05]  /*2fc0*/  @!P0 BRA `(.L_x_56) ;  /* 0x0000000000608947 */ /* 0x000fea0003800000 */
[----:B------:R-:W-:Y:S01]  /*2fd0*/  UMOV UR5, 0x10 ;  /* 0x0000001000057882 */ /* 0x000fe20000000000 */
[----:B------:R-:W-:Y:S01]  /*2fe0*/  HFMA2 R0, -RZ, RZ, 0, 5.9604644775390625e-08 ;  /* 0x00000001ff007431 */ /* 0x000fe200000001ff */
[----:B------:R-:W-:-:S03]  /*2ff0*/  MOV R2, 0xffff ;  /* 0x0000ffff00027802 */ /* 0x000fc60000000f00 */
[----:B------:R-:W-:Y:S04]  /*3000*/  DEPBAR.LE SB1, 0x36 ;  /* 0x00009d800000791a */ /* 0x000fe80000000000 */
[----:B------:R-:W1:Y:S02]  /*3010*/  UTCATOMSWS.FIND_AND_SET.ALIGN UP0, UR5, UR5 ;  /* 0x00000005000575e3 */ /* 0x000e640008000800 */
[----:B-1----:R-:W-:Y:S01]  /*3020*/  MOV R3, UR5 ;  /* 0x0000000500037c02 */ /* 0x002fe20008000f00 */
[----:B------:R-:W-:Y:S06]  /*3030*/  BRA.U UP0, `(.L_x_57) ;  /* 0x0000000100187547 */ /* 0x000fec000b800000 */
.L_x_58:
[----:B------:R-:W-:Y:S05]  /*3040*/  NANOSLEEP 0x64 ;  /* 0x000000640000795d */ /* 0x000fea0003800000 */
[----:B------:R-:W-:-:S05]  /*3050*/  UMOV UR5, 0x10 ;  /* 0x0000001000057882 */ /* 0x000fca0000000000 */
[----:B------:R-:W-:Y:S04]  /*3060*/  DEPBAR.LE SB1, 0x36 ;  /* 0x00009d800000791a */ /* 0x000fe80000000000 */
[----:B------:R-:W1:Y:S02]  /*3070*/  UTCATOMSWS.FIND_AND_SET.ALIGN UP0, UR5, UR5 ;  /* 0x00000005000575e3 */ /* 0x000e640008000800 */
[----:B-1----:R-:W-:Y:S01]  /*3080*/  MOV R3, UR5 ;  /* 0x0000000500037c02 */ /* 0x002fe20008000f00 */
[----:B------:R-:W-:Y:S05]  /*3090*/  BRA.U !UP0, `(.L_x_58) ;  /* 0xfffffffd08e87547 */ /* 0x000fea000b83ffff */
.L_x_57:
[-C--:B------:R-:W-:Y:S02]  /*30a0*/  SHF.L.U32 R2, R2, R3.reuse, RZ ;  /* 0x0000000302027219 */ /* 0x080fe400000006ff */
[----:B------:R-:W-:Y:S01]  /*30b0*/  SHF.L.U32 R0, R0, R3, RZ ;  /* 0x0000000300007219 */ /* 0x000fe200000006ff */
[----:B------:R-:W-:Y:S02]  /*30c0*/  IMAD.SHL.U32 R3, R3, 0x20, RZ ;  /* 0x0000002003037824 */ /* 0x000fe400078e00ff */
[----:B------:R1:W-:Y:S04]  /*30d0*/  ATOMS.OR RZ, [UR4+0x14], R2 ;  /* 0x00001402ffff798c */ /* 0x0003e8000b000004 */
[----:B------:R1:W-:Y:S04]  /*30e0*/  ATOMS.OR RZ, [UR4+0x18], R0 ;  /* 0x00001800ffff798c */ /* 0x0003e8000b000004 */
[----:B------:R1:W-:Y:S01]  /*30f0*/  STS [UR37+0x160], R3 ;  /* 0x00016003ff007988 */ /* 0x0003e20008000825 */
[----:B------:R-:W-:Y:S05]  /*3100*/  BRA `(.L_x_56) ;  /* 0x0000000000107947 */ /* 0x000fea0003800000 */
.L_x_55:
[----:B------:R-:W-:Y:S02]  /*3110*/  MOV R0, 0xffffffff ;  /* 0xffffffff00007802 */ /* 0x000fe40000000f00 */
[----:B------:R-:W-:-:S03]  /*3120*/  MOV R2, 0x3150 ;  /* 0x0000315000027802 */ /* 0x000fc60000000f00 */
[----:B------:R1:W-:Y:S04]  /*3130*/  STS [UR37+0x160], R0 ;  /* 0x00016000ff007988 */ /* 0x0003e80008000825 */
[----:B-1-3-5:R-:W-:Y:S05]  /*3140*/  CALL.REL.NOINC `($__internal_1_$__cuda_sm10x_tcgen05_guardrail_trap_phase_invalid_during_alloc) ;  /* 0x0000003c00447944 */ /* 0x02afea0003c00000 */
.L_x_56:
[----:B------:R-:W-:Y:S05]  /*3150*/  WARPSYNC.ALL ;  /* 0x0000000000007948 */ /* 0x000fea0003800000 */
[----:B------:R-:W2:Y:S01]  /*3160*/  S2UR UR5, SR_CgaCtaId ;  /* 0x00000000000579c3 */ /* 0x000ea20000008800 */
[----:B------:R-:W-:Y:S01]  /*3170*/  UMOV UR4, 0x400 ;  /* 0x0000040000047882 */ /* 0x000fe20000000000 */
[----:B------:R-:W-:-:S06]  /*3180*/  NOP ;  /* 0x0000000000007918 */ /* 0x000fcc0000000000 */
[----:B------:R-:W-:Y:S06]  /*3190*/  BAR.ARV 0x6, 0xa0 ;  /* 0x0182800000007b1d */ /* 0x000fec0000002000 */
[----:B------:R-:W4:Y:S01]  /*31a0*/  LDCU UR7, c[0x0][0x38c] ;  /* 0x00007180ff0777ac */ /* 0x000f220008000800 */
[----:B------:R-:W-:Y:S01]  /*31b0*/  IMAD.MOV.U32 R11, RZ, RZ, 0x1 ;  /* 0x00000001ff0b7424 */ /* 0x000fe200078e00ff */
[----:B------:R-:W-:Y:S01]  /*31c0*/  CS2R R8, SRZ ;  /* 0x0000000000087805 */ /* 0x000fe2000001ff00 */
[----:B------:R-:W-:Y:S01]  /*31d0*/  IMAD.MOV.U32 R10, RZ, RZ, RZ ;  /* 0x000000ffff0a7224 */ /* 0x000fe200078e00ff */
[----:B------:R-:W3:Y:S01]  /*31e0*/  LDCU UR6, c[0x0][0x38c] ;  /* 0x00007180ff0677ac */ /* 0x000ee20008000800 */
[----:B------:R-:W-:Y:S01]  /*31f0*/  UMOV UR15, URZ ;  /* 0x000000ff000f7c82 */ /* 0x000fe20008000000 */
[----:B------:R-:W-:Y:S01]  /*3200*/  UMOV UR14, URZ ;  /* 0x000000ff000e7c82 */ /* 0x000fe20008000000 */
[----:B--2---:R-:W-:Y:S01]  /*3210*/  ULEA UR5, UR5, UR4, 0x18 ;  /* 0x0000000405057291 */ /* 0x004fe2000f8ec0ff */
[----:B------:R-:W-:Y:S01]  /*3220*/  UMOV UR32, 0x0 ;  /* 0x0000000000207882 */ /* 0x000fe20000000000 */
[----:B------:R-:W-:-:S02]  /*3230*/  UMOV UR33, 0x40804a0 ;  /* 0x040804a000217882 */ /* 0x000fc40000000000 */
[----:B------:R-:W-:Y:S02]  /*3240*/  UIADD3 UR9, UPT, UPT, UR5, 0x1300, URZ ;  /* 0x0000130005097890 */ /* 0x000fe4000fffe0ff */
[----:B------:R-:W-:Y:S02]  /*3250*/  UIADD3 UR10, UPT, UPT, UR5, 0x25300, URZ ;  /* 0x00025300050a7890 */ /* 0x000fe4000fffe0ff */
[----:B----4-:R-:W-:Y:S01]  /*3260*/  UIADD3 UR7, UPT, UPT, UR7, 0xff, URZ ;  /* 0x000000ff07077890 */ /* 0x010fe2000fffe0ff */
[----:B-1----:R-:W1:Y:S01]  /*3270*/  LDS R0, [UR5+0x160] ;  /* 0x00016005ff007984 */ /* 0x002e620008000800 */
[----:B------:R-:W-:Y:S02]  /*3280*/  USHF.R.U32.HI UR9, URZ, 0x4, UR9 ;  /* 0x00000004ff097899 */ /* 0x000fe40008011609 */
[----:B------:R-:W-:Y:S02]  /*3290*/  USHF.R.S32.HI UR4, URZ, 0x1f, UR7 ;  /* 0x0000001fff047899 */ /* 0x000fe40008011407 */
[----:B------:R-:W-:-:S02]  /*32a0*/  USHF.R.U32.HI UR10, URZ, 0x4, UR10 ;  /* 0x00000004ff0a7899 */ /* 0x000fc4000801160a */
[----:B------:R-:W-:Y:S02]  /*32b0*/  ULEA.HI UR4, UR4, UR7, URZ, 0x8 ;  /* 0x0000000704047291 */ /* 0x000fe4000f8f40ff */
[----:B------:R-:W-:Y:S02]  /*32c0*/  ULOP3.LUT UR9, UR9, 0x3fff, URZ, 0xc0, !UPT ;  /* 0x00003fff09097892 */ /* 0x000fe4000f8ec0ff */
[----:B------:R-:W-:Y:S02]  /*32d0*/  USHF.R.S32.HI UR4, URZ, 0x8, UR4 ;  /* 0x00000008ff047899 */ /* 0x000fe40008011404 */
[----:B------:R-:W-:Y:S02]  /*32e0*/  ULOP3.LUT UR10, UR10, 0x3fff, URZ, 0xc0, !UPT ;  /* 0x00003fff0a0a7892 */ /* 0x000fe4000f8ec0ff */
[----:B------:R-:W-:Y:S01]  /*32f0*/  UISETP.LT.AND UP0, UPT, UR4, 0x1, UPT ;  /* 0x000000010400788c */ /* 0x000fe2000bf01270 */
[----:B------:R-:W-:Y:S01]  /*3300*/  UMOV UR30, 0x0 ;  /* 0x00000000001e7882 */ /* 0x000fe20000000000 */
[----:B------:R-:W-:-:S02]  /*3310*/  UMOV UR31, 0x40804a0 ;  /* 0x040804a0001f7882 */ /* 0x000fc40000000000 */
[----:B------:R-:W-:Y:S01]  /*3320*/  USEL UR8, UR4, 0x1, !UP0 ;  /* 0x0000000104087887 */ /* 0x000fe2000c000000 */
[----:B------:R-:W-:Y:S01]  /*3330*/  UMOV UR28, 0x0 ;  /* 0x00000000001c7882 */ /* 0x000fe20000000000 */
[----:B------:R-:W-:Y:S01]  /*3340*/  UMOV UR29, 0x40804a0 ;  /* 0x040804a0001d7882 */ /* 0x000fe20000000000 */
[----:B------:R-:W-:Y:S01]  /*3350*/  UMOV UR26, 0x0 ;  /* 0x00000000001a7882 */ /* 0x000fe20000000000 */
[----:B------:R-:W-:Y:S01]  /*3360*/  UMOV UR27, 0x40804a0 ;  /* 0x040804a0001b7882 */ /* 0x000fe20000000000 */
[----:B------:R-:W-:Y:S01]  /*3370*/  UMOV UR24, 0x0 ;  /* 0x0000000000187882 */ /* 0x000fe20000000000 */
[----:B------:R-:W-:Y:S01]  /*3380*/  UMOV UR25, 0x40804a0 ;  /* 0x040804a000197882 */ /* 0x000fe20000000000 */
[----:B------:R-:W-:Y:S01]  /*3390*/  UMOV UR22, 0x0 ;  /* 0x0000000000167882 */ /* 0x000fe20000000000 */
[----:B------:R-:W-:Y:S01]  /*33a0*/  UMOV UR23, 0x40804a0 ;  /* 0x040804a000177882 */ /* 0x000fe20000000000 */
[----:B------:R-:W-:Y:S02]  /*33b0*/  ULOP3.LUT UR9, UR9, 0x10000, URZ, 0xfc, !UPT ;  /* 0x0001000009097892 */ /* 0x000fe4000f8efcff */
[----:B------:R-:W-:-:S02]  /*33c0*/  ULOP3.LUT UR10, UR10, 0x10000, URZ, 0xfc, !UPT ;  /* 0x000100000a0a7892 */ /* 0x000fc4000f8efcff */
[----:B------:R-:W-:Y:S02]  /*33d0*/  UIADD3 UR8, UPT, UPT, -UR8, URZ, URZ ;  /* 0x000000ff08087290 */ /* 0x000fe4000fffe1ff */
[----:B---3--:R-:W-:Y:S01]  /*33e0*/  UISETP.GE.AND UP3, UPT, UR6, 0x1, UPT ;  /* 0x000000010600788c */ /* 0x008fe2000bf66270 */
[----:B------:R-:W-:Y:S01]  /*33f0*/  UMOV UR20, 0x0 ;  /* 0x0000000000147882 */ /* 0x000fe20000000000 */
[----:B------:R-:W-:Y:S01]  /*3400*/  UMOV UR21, 0x40804a0 ;  /* 0x040804a000157882 */ /* 0x000fe20000000000 */
[----:B------:R-:W-:Y:S01]  /*3410*/  UMOV UR18, 0x0 ;  /* 0x0000000000127882 */ /* 0x000fe20000000000 */
[----:B-1----:R-:W-:Y:S01]  /*3420*/  R2UR UR16, R0 ;  /* 0x00000000001072ca */ /* 0x002fe200000e0000 */
[----:B------:R-:W-:-:S14]  /*3430*/  UMOV UR19, 0x40804a0 ;  /* 0x040804a000137882 */ /* 0x000fdc0000000000 */
.L_x_65:
[----:B------:R-:W-:Y:S02]  /*3440*/  LEA R0, R10, UR5, 0x3 ;  /* 0x000000050a007c11 */ /* 0x000fe4000f8e18ff */
[----:B------:R-:W-:Y:S02]  /*3450*/  SHF.L.U32 R2, R9, 0x1f, RZ ;  /* 0x0000001f09027819 */ /* 0x000fe400000006ff */
[----:B------:R-:W-:Y:S01]  /*3460*/  PLOP3.LUT P0, PT, PT, PT, UP3, 0x80, 0x8 ;  /* 0x000000000008781c */ /* 0x000fe20003f0f038 */
[----:B------:R-:W-:Y:S01]  /*3470*/  VIADD R3, R0, 0xc0 ;  /* 0x000000c000037836 */ /* 0x000fe20000000000 */
[----:B-1----:R-:W1:Y:S02]  /*3480*/  SYNCS.PHASECHK.TRANS64.TRYWAIT P1, [R0+URZ+0xb0], R2 ;  /* 0x0000b002000075a7 */ /* 0x002e6400080211ff */
[----:B-1----:R-:W-:Y:S09]  /*3490*/  @!P1 BRA `(.L_x_59) ;  /* 0x00000034003c9947 */ /* 0x002ff20003800000 */
.L_x_126:
[----:B------:R-:W-:Y:S01]  /*34a0*/  LEA R4, R10, UR5, 0x4 ;  /* 0x000000050a047c11 */ /* 0x000fe2000f8e20ff */
[----:B------:R-:W-:Y:S01]  /*34b0*/  @UP3 ULEA UR7, UR14, UR5, 0x3 ;  /* 0x000000050e073291 */ /* 0x000fe2000f8e18ff */
[----:B------:R-:W-:Y:S01]  /*34c0*/  PLOP3.LUT P1, PT, PT, PT, PT, 0x80, 0x8 ;  /* 0x000000000008781c */ /* 0x000fe20003f2f070 */
[----:B------:R-:W-:Y:S01]  /*34d0*/  ULEA UR6, UR15, UR5, 0x3 ;  /* 0x000000050f067291 */ /* 0x000fe2000f8e18ff */
[----:B------:R-:W-:Y:S01]  /*34e0*/  PRMT R3, RZ, 0x654, R3 ;  /* 0x00000654ff037816 */ /* 0x000fe20000000003 */
[----:B------:R-:W-:Y:S01]  /*34f0*/  ULEA.HI UR11, UR15, UR15, URZ, 0x1 ;  /* 0x0000000f0f0b7291 */ /* 0x000fe2000f8f08ff */
[----:B------:R-:W2:Y:S01]  /*3500*/  LDS.128 R4, [R4+0x140] ;  /* 0x0001400004047984 */ /* 0x000ea20000000c00 */
[----:B-1----:R-:W-:Y:S02]  /*3510*/  @P0 SHF.L.U32 R2, R8, 0x1f, RZ ;  /* 0x0000001f08020819 */ /* 0x002fe400000006ff */
[----:B------:R-:W-:Y:S01]  /*3520*/  SHF.L.U32 R0, R11, 0x1f, RZ ;  /* 0x0000001f0b007819 */ /* 0x000fe200000006ff */
[----:B------:R-:W-:Y:S01]  /*3530*/  @!PT LDS RZ, [RZ] ;  /* 0x00000000fffff984 */ /* 0x000fe20000000800 */
[----:B------:R-:W-:Y:S01]  /*3540*/  @!PT LDS RZ, [RZ] ;  /* 0x00000000fffff984 */ /* 0x000fe20000000800 */
[----:B------:R-:W-:Y:S01]  /*3550*/  @!PT LDS RZ, [RZ] ;  /* 0x00000000fffff984 */ /* 0x000fe20000000800 */
[----:B------:R-:W-:Y:S01]  /*3560*/  @!PT LDS RZ, [RZ] ;  /* 0x00000000fffff984 */ /* 0x000fe20000000800 */
[----:B------:R1:W-:Y:S06]  /*3570*/  MEMBAR.ALL.CTA ;  /* 0x0000000000007992 */ /* 0x0003ec0000008000 */
[----:B-1----:R-:W1:Y:S02]  /*3580*/  FENCE.VIEW.ASYNC.S ;  /* 0x00000000000073c6 */ /* 0x002e640000000000 */
[----:B-1----:R1:W-:Y:S01]  /*3590*/  SYNCS.ARRIVE.TRANS64.RED.A1T0 RZ, [R3+URZ], RZ ;  /* 0x000000ff03ff79a7 */ /* 0x0023e200081004ff */
[----:B------:R1:W3:Y:S01]  /*35a0*/  @P0 SYNCS.PHASECHK.TRANS64.TRYWAIT P1, [UR7], R2 ;  /* 0x00000002ff0005a7 */ /* 0x0002e20008021107 */
[----:B------:R-:W-:-:S02]  /*35b0*/  USHF.L.U32 UR7, UR11, 0x4, URZ ;  /* 0x000000040b077899 */ /* 0x000fc400080006ff */
[----:B------:R-:W-:Y:S02]  /*35c0*/  ULOP3.LUT UR11, UR11, 0xffe, URZ, 0xc0, !UPT ;  /* 0x00000ffe0b0b7892 */ /* 0x000fe4000f8ec0ff */
[----:B------:R-:W-:Y:S02]  /*35d0*/  ULOP3.LUT UR7, UR7, 0xffffffe0, URZ, 0xc0, !UPT ;  /* 0xffffffe007077892 */ /* 0x000fe4000f8ec0ff */
[----:B------:R-:W-:Y:S02]  /*35e0*/  UIADD3 UR11, UPT, UPT, -UR11, UR15, URZ ;  /* 0x0000000f0b0b7290 */ /* 0x000fe4000fffe1ff */
[----:B------:R-:W-:-:S04]  /*35f0*/  UIADD3 UR7, UPT, UPT, UR16, UR7, URZ ;  /* 0x0000000710077290 */ /* 0x000fc8000fffe0ff */
[----:B------:R-:W-:Y:S01]  /*3600*/  ULEA UR7, UR11, UR7, 0x14 ;  /* 0x000000070b077291 */ /* 0x000fe2000f8ea0ff */
[----:B------:R-:W4:Y:S02]  /*3610*/  SYNCS.PHASECHK.TRANS64.TRYWAIT P0, [UR6+0xf0], R0 ;  /* 0x0000f000ff0075a7 */ /* 0x000f240008001106 */
[----:B-1234-:R-:W-:Y:S09]  /*3620*/  @!P0 BRA `(.L_x_60) ;  /* 0x0000003000ec8947 */ /* 0x01eff20003800000 */
.L_x_128:
[----:B------:R-:W-:Y:S01]  /*3630*/  IADD3 R10, PT, PT, R10, 0x1, RZ ;  /* 0x000000010a0a7810 */ /* 0x000fe20007ffe0ff */
[----:B------:R-:W-:Y:S06]  /*3640*/  BRA.U !UP3, `(.L_x_61) ;  /* 0x000000050b107547 */ /* 0x000fec000b800000 */
[----:B------:R-:W-:Y:S01]  /*3650*/  UPLOP3.LUT UP4, UPT, UPT, UPT, UPT, 0x40, 0x4 ;  /* 0x000000000004789c */ /* 0x000fe20003f8e870 */
[----:B------:R-:W-:Y:S01]  /*3660*/  UMOV UR13, UR8 ;  /* 0x00000008000d7c82 */ /* 0x000fe20008000000 */
[----:B------:R-:W-:Y:S01]  /*3670*/  UMOV UR12, UR4 ;  /* 0x00000004000c7c82 */ /* 0x000fe20008000000 */
[----:B------:R-:W-:-:S08]  /*3680*/  UMOV UR17, UR14 ;  /* 0x0000000e00117c82 */ /* 0x000fd00008000000 */
.L_x_64:
[----:B------:R-:W-:Y:S02]  /*3690*/  UIADD3 UR13, UPT, UPT, UR13, 0x1, URZ ;  /* 0x000000010d0d7890 */ /* 0x000fe4000fffe0ff */
[----:B--2---:R-:W-:Y:S02]  /*36a0*/  ULEA UR11, UR17, UR5, 0x3 ;  /* 0x00000005110b7291 */ /* 0x004fe4000f8e18ff */
[----:B------:R-:W-:Y:S01]  /*36b0*/  UISETP.NE.AND UP0, UPT, UR13, URZ, UPT ;  /* 0x000000ff0d00728c */ /* 0x000fe2000bf05270 */
[----:B---3--:R-:W-:Y:S10]  /*36c0*/  @P1 BRA `(.L_x_62) ;  /* 0x00000000000c1947 */ /* 0x008ff40003800000 */
[----:B-1----:R-:W-:Y:S04]  /*36d0*/  SHF.L.U32 R2, R8, 0x1f, RZ ;  /* 0x0000001f08027819 */ /* 0x002fe800000006ff */
[----:B------:R-:W1:Y:S02]  /*36e0*/  SYNCS.PHASECHK.TRANS64.TRYWAIT P0, [UR11], R2 ;  /* 0x00000002ff0075a7 */ /* 0x000e64000800110b */
[----:B-1----:R-:W-:Y:S05]  /*36f0*/  @!P0 BRA `(.L_x_63) ;  /* 0x0000003000d08947 */ /* 0x002fea0003800000 */
.L_x_62:
[----:B------:R-:W-:Y:S01]  /*3700*/  UISETP.NE.AND UP1, UPT, UR12, 0x1, UPT ;  /* 0x000000010c00788c */ /* 0x000fe2000bf25270 */
[----:B------:R-:W-:Y:S01]  /*3710*/  PLOP3.LUT P1, PT, PT, PT, PT, 0x80, 0x8 ;  /* 0x000000000008781c */ /* 0x000fe20003f2f070 */
[----:B------:R-:W-:Y:S02]  /*3720*/  UIADD3 UR14, UPT, UPT, UR17, 0x1, URZ ;  /* 0x00000001110e7890 */ /* 0x000fe4000fffe0ff */
[----:B------:R-:W-:Y:S02]  /*3730*/  ULEA UR64, UR17, UR10, 0x9 ;  /* 0x0000000a11407291 */ /* 0x000fe4000f8e48ff */
[----:B------:R-:W-:Y:S01]  /*3740*/  UISETP.NE.AND UP2, UPT, UR14, 0x9, UPT ;  /* 0x000000090e00788c */ /* 0x000fe2000bf45270 */
[----:B------:R-:W-:Y:S01]  /*3750*/  PLOP3.LUT P0, PT, PT, PT, UP1, 0x80, 0x8 ;  /* 0x000000000008781c */ /* 0x000fe20003f0f018 */
[----:B------:R-:W-:Y:S02]  /*3760*/  ULEA UR62, UR17, UR9, 0xa ;  /* 0x00000009113e7291 */ /* 0x000fe4000f8e50ff */
[----:B------:R-:W-:Y:S02]  /*3770*/  USEL UR35, URZ, 0x1, UP2 ;  /* 0x00000001ff237887 */ /* 0x000fe40009000000 */
[----:B------:R-:W-:Y:S02]  /*3780*/  USEL UR14, UR14, URZ, UP2 ;  /* 0x000000ff0e0e7287 */ /* 0x000fe40009000000 */
[----:B------:R-:W-:Y:S02]  /*3790*/  UIADD3 UR60, UPT, UPT, UR64, 0x2, URZ ;  /* 0x00000002403c7890 */ /* 0x000fe4000fffe0ff */
[----:B------:R-:W-:Y:S01]  /*37a0*/  @UP1 ULEA UR34, UR14, UR5, 0x3 ;  /* 0x000000050e221291 */ /* 0x000fe2000f8e18ff */
[----:B------:R-:W-:Y:S01]  /*37b0*/  LOP3.LUT R8, R8, UR35, RZ, 0x3c, !PT ;  /* 0x0000002308087c12 */ /* 0x000fe2000f8e3cff */
[----:B------:R-:W-:Y:S02]  /*37c0*/  UIADD3 UR58, UPT, UPT, UR62, 0x2, URZ ;  /* 0x000000023e3a7890 */ /* 0x000fe4000fffe0ff */
[----:B------:R-:W-:Y:S01]  /*37d0*/  UIADD3 UR56, UPT, UPT, UR64, 0x4, URZ ;  /* 0x0000000440387890 */ /* 0x000fe2000fffe0ff */
[----:B-1----:R-:W-:Y:S01]  /*37e0*/  @P0 SHF.L.U32 R0, R8, 0x1f, RZ ;  /* 0x0000001f08000819 */ /* 0x002fe200000006ff */
[----:B------:R-:W-:Y:S02]  /*37f0*/  UIADD3 UR54, UPT, UPT, UR62, 0x4, URZ ;  /* 0x000000043e367890 */ /* 0x000fe4000fffe0ff */
[----:B------:R-:W-:Y:S01]  /*3800*/  UIADD3 UR52, UPT, UPT, UR64, 0x6, URZ ;  /* 0x0000000640347890 */ /* 0x000fe2000fffe0ff */
[----:B------:R2:W3:Y:S01]  /*3810*/  @P0 SYNCS.PHASECHK.TRANS64.TRYWAIT P1, [UR34], R0 ;  /* 0x00000000ff0005a7 */ /* 0x0004e20008021122 */
[----:B------:R-:W-:Y:S02]  /*3820*/  UIADD3 UR50, UPT, UPT, UR62, 0x6, URZ ;  /* 0x000000063e327890 */ /* 0x000fe4000fffe0ff */
        /* <DEDUP_REMOVED lines=9> */
[----:B------:R-:W-:Y:S01]  /*38c0*/  UIADD3 UR12, UPT, UPT, UR12, -0x1, URZ ;  /* 0xffffffff0c0c7890 */ /* 0x000fe2000fffe0ff */
[----:B------:R-:W-:Y:S01]  /*38d0*/  UMOV UR65, 0x40004040 ;  /* 0x4000404000417882 */ /* 0x000fe20000000000 */
[----:B------:R-:W-:Y:S01]  /*38e0*/  UMOV UR63, 0x40004040 ;  /* 0x40004040003f7882 */ /* 0x000fe20000000000 */
[----:B------:R-:W-:Y:S01]  /*38f0*/  UMOV UR61, 0x40004040 ;  /* 0x40004040003d7882 */ /* 0x000fe20000000000 */
[----:B------:R2:W-:Y:S01]  /*3900*/  UTCIMMA gdesc[UR62], gdesc[UR64], tmem[UR7], tmem[UR32], idesc[UR33], UP4 ;  /* 0x00ff20403e0075ea */ /* 0x0005e2000a000107 */
[----:B------:R-:W-:Y:S01]  /*3910*/  UPLOP3.LUT UP4, UPT, UPT, UPT, UPT, 0x80, 0x8 ;  /* 0x000000000008789c */ /* 0x000fe20003f8f070 */
[----:B------:R-:W-:Y:S01]  /*3920*/  UMOV UR59, 0x40004040 ;  /* 0x40004040003b7882 */ /* 0x000fe20000000000 */
[----:B------:R-:W-:Y:S01]  /*3930*/  UMOV UR57, 0x40004040 ;  /* 0x4000404000397882 */ /* 0x000fe20000000000 */
[----:B------:R2:W-:Y:S01]  /*3940*/  UTCIMMA gdesc[UR58], gdesc[UR60], tmem[UR7], tmem[UR30], idesc[UR31], UPT ;  /* 0x00ff1e3c3a0075ea */ /* 0x0005e2000b800107 */
        /* <DEDUP_REMOVED lines=14> */
[----:B------:R-:W-:Y:S01]  /*3a30*/  UMOV UR35, 0x40004040 ;  /* 0x4000404000237882 */ /* 0x000fe20000000000 */
[----:B------:R2:W-:Y:S01]  /*3a40*/  UTCIMMA gdesc[UR38], gdesc[UR40], tmem[UR7], tmem[UR20], idesc[UR21], UPT ;  /* 0x00ff1428260075ea */ /* 0x0005e2000b800107 */
[----:B------:R2:W-:Y:S01]  /*3a50*/  UTCIMMA gdesc[UR34], gdesc[UR36], tmem[UR7], tmem[UR18], idesc[UR19], UPT ;  /* 0x00ff1224220075ea */ /* 0x0005e2000b800107 */
[----:B------:R2:W-:Y:S01]  /*3a60*/  UTCBAR [UR11], URZ ;  /* 0x000000ff0b0073e9 */ /* 0x0005e200080000ff */
[----:B------:R-:W-:Y:S01]  /*3a70*/  UMOV UR17, UR14 ;  /* 0x0000000e00117c82 */ /* 0x000fe20008000000 */
[----:B------:R-:W-:Y:S05]  /*3a80*/  BRA.U UP0, `(.L_x_64) ;  /* 0xfffffffd00007547 */ /* 0x000fea000b83ffff */
.L_x_61:
[----:B------:R-:W-:Y:S01]  /*3a90*/  UIADD3 UR15, UPT, UPT, UR15, 0x1, URZ ;  /* 0x000000010f0f7890 */ /* 0x000fe2000fffe0ff */
[----:B------:R-:W-:Y:S01]  /*3aa0*/  LOP3.LUT P0, RZ, R6, 0x1, RZ, 0xc0, !PT ;  /* 0x0000000106ff7812 */ /* 0x000fe2000780c0ff */
[----:B--2---:R-:W-:Y:S01]  /*3ab0*/  UIADD3 UR7, UPT, UPT, UR6, 0xd0, URZ ;  /* 0x000000d006077890 */ /* 0x004fe2000fffe0ff */
[----:B---3--:R-:W-:Y:S01]  /*3ac0*/  ISETP.NE.AND P1, PT, R10, 0x2, PT ;  /* 0x000000020a00780c */ /* 0x008fe20003f25270 */
[----:B------:R-:W-:-:S03]  /*3ad0*/  UISETP.NE.AND UP0, UPT, UR15, 0x4, UPT ;  /* 0x000000040f00788c */ /* 0x000fc6000bf05270 */
[----:B-1----:R-:W-:Y:S01]  /*3ae0*/  SEL R0, RZ, 0x1, P1 ;  /* 0x00000001ff007807 */ /* 0x002fe20000800000 */
[----:B------:R-:W-:Y:S01]  /*3af0*/  USEL UR6, URZ, 0x1, UP0 ;  /* 0x00000001ff067887 */ /* 0x000fe20008000000 */
[----:B------:R-:W-:Y:S01]  /*3b00*/  SEL R10, R10, RZ, P1 ;  /* 0x000000ff0a0a7207 */ /* 0x000fe20000800000 */
[----:B------:R-:W-:Y:S01]  /*3b10*/  USEL UR15, UR15, URZ, UP0 ;  /* 0x000000ff0f0f7287 */ /* 0x000fe20008000000 */
[----:B------:R1:W-:Y:S01]  /*3b20*/  UTCBAR [UR7], URZ ;  /* 0x000000ff070073e9 */ /* 0x0003e200080000ff */
[----:B------:R-:W-:Y:S02]  /*3b30*/  LOP3.LUT R9, R9, R0, RZ, 0x3c, !PT ;  /* 0x0000000009097212 */ /* 0x000fe400078e3cff */
[----:B------:R-:W-:Y:S01]  /*3b40*/  LOP3.LUT R11, R11, UR6, RZ, 0x3c, !PT ;  /* 0x000000060b0b7c12 */ /* 0x000fe2000f8e3cff */
[----:B------:R-:W-:Y:S07]  /*3b50*/  @P0 BRA `(.L_x_65) ;  /* 0xfffffff800380947 */ /* 0x000fee000383ffff */
[----:B------:R-:W2:Y:S01]  /*3b60*/  S2UR UR4, SR_CgaCtaId ;  /* 0x00000000000479c3 */ /* 0x000ea20000008800 */
[----:B------:R-:W-:Y:S01]  /*3b70*/  ELECT P0, URZ, PT ;  /* 0x0000000000ff782f */ /* 0x000fe20003800000 */
[----:B------:R-:W-:Y:S01]  /*3b80*/  IMAD.MOV.U32 R0, RZ, RZ, 0x1 ;  /* 0x00000001ff007424 */ /* 0x000fe200078e00ff */
[----:B------:R-:W-:Y:S01]  /*3b90*/  UIADD3 UR5, UPT, UPT, UR5, 0xf0, URZ ;  /* 0x000000f005057890 */ /* 0x000fe2000fffe0ff */
[----:B------:R-:W-:Y:S01]  /*3ba0*/  SHF.L.U32 R2, R11, 0x1f, RZ ;  /* 0x0000001f0b027819 */ /* 0x000fe200000006ff */
[----:B------:R-:W-:-:S03]  /*3bb0*/  UMOV UR6, 0x40 ;  /* 0x0000004000067882 */ /* 0x000fc60000000000 */
[----:B------:R-:W-:Y:S01]  /*3bc0*/  UVIRTCOUNT.DEALLOC.SMPOOL 0x80 ;  /* 0x000000800000784c */ /* 0x000fe20000000000 */
[----:B--2---:R-:W-:Y:S02]  /*3bd0*/  ULEA UR4, UR4, UR6, 0x18 ;  /* 0x0000000604047291 */ /* 0x004fe4000f8ec0ff */
[----:B------:R-:W-:-:S07]  /*3be0*/  ULEA UR6, UR15, UR5, 0x3 ;  /* 0x000000050f067291 */ /* 0x000fce000f8e18ff */
[----:B------:R2:W-:Y:S02]  /*3bf0*/  @P0 STS.U8 [UR4+0x1c], R0 ;  /* 0x00001c00ff000988 */ /* 0x0005e40008000004 */
[----:B------:R-:W3:Y:S02]  /*3c00*/  SYNCS.PHASECHK.TRANS64.TRYWAIT P0, [UR6], R2 ;  /* 0x00000002ff0075a7 */ /* 0x000ee40008001106 */
[----:B--23--:R-:W-:Y:S05]  /*3c10*/  @!P0 BRA `(.L_x_66) ;  /* 0x0000002c00a08947 */ /* 0x00cfea0003800000 */
.L_x_131:
[----:B-1----:R-:W-:-:S04]  /*3c20*/  UIADD3 UR7, UPT, UPT, UR15, 0x1, URZ ;  /* 0x000000010f077890 */ /* 0x002fc8000fffe0ff */
[----:B------:R-:W-:-:S04]  /*3c30*/  UISETP.NE.AND UP0, UPT, UR7, 0x4, UPT ;  /* 0x000000040700788c */ /* 0x000fc8000bf05270 */
[----:B------:R-:W-:Y:S02]  /*3c40*/  USEL UR8, URZ, 0x1, UP0 ;  /* 0x00000001ff087887 */ /* 0x000fe40008000000 */
[----:B------:R-:W-:-:S04]  /*3c50*/  USEL UR7, UR7, URZ, UP0 ;  /* 0x000000ff07077287 */ /* 0x000fc80008000000 */
[----:B------:R-:W-:Y:S01]  /*3c60*/  ULEA UR6, UR7, UR5, 0x3 ;  /* 0x0000000507067291 */ /* 0x000fe2000f8e18ff */
[----:B--2---:R-:W-:-:S04]  /*3c70*/  LOP3.LUT R2, R11, UR8, RZ, 0x3c, !PT ;  /* 0x000000080b027c12 */ /* 0x004fc8000f8e3cff */
[----:B------:R-:W-:-:S04]  /*3c80*/  SHF.L.U32 R3, R2, 0x1f, RZ ;  /* 0x0000001f02037819 */ /* 0x000fc800000006ff */
[----:B------:R-:W1:Y:S02]  /*3c90*/  SYNCS.PHASECHK.TRANS64.TRYWAIT P0, [UR6], R3 ;  /* 0x00000003ff0075a7 */ /* 0x000e640008001106 */
[----:B-1----:R-:W-:Y:S05]  /*3ca0*/  @!P0 BRA `(.L_x_67) ;  /* 0x0000002c00948947 */ /* 0x002fea0003800000 */
.L_x_133:
        /* <DEDUP_REMOVED lines=9> */
.L_x_135:
[----:B------:R-:W-:-:S04]  /*3d40*/  UIADD3 UR7, UPT, UPT, UR7, 0x1, URZ ;  /* 0x0000000107077890 */ /* 0x000fc8000fffe0ff */
[----:B------:R-:W-:-:S04]  /*3d50*/  UISETP.NE.AND UP0, UPT, UR7, 0x4, UPT ;  /* 0x000000040700788c */ /* 0x000fc8000bf05270 */
[----:B------:R-:W-:Y:S02]  /*3d60*/  USEL UR6, URZ, 0x1, UP0 ;  /* 0x00000001ff067887 */ /* 0x000fe40008000000 */
[----:B------:R-:W-:-:S04]  /*3d70*/  USEL UR7, UR7, URZ, UP0 ;  /* 0x000000ff07077287 */ /* 0x000fc80008000000 */
[----:B------:R-:W-:Y:S01]  /*3d80*/  ULEA UR7, UR7, UR5, 0x3 ;  /* 0x0000000507077291 */ /* 0x000fe2000f8e18ff */
[----:B------:R-:W-:-:S04]  /*3d90*/  LOP3.LUT R2, R2, UR6, RZ, 0x3c, !PT ;  /* 0x0000000602027c12 */ /* 0x000fc8000f8e3cff */
[----:B------:R-:W-:-:S04]  /*3da0*/  SHF.L.U32 R2, R2, 0x1f, RZ ;  /* 0x0000001f02027819 */ /* 0x000fc800000006ff */
[----:B------:R-:W2:Y:S02]  /*3db0*/  SYNCS.PHASECHK.TRANS64.TRYWAIT P0, [UR7], R2 ;  /* 0x00000002ff0075a7 */ /* 0x000ea40008001107 */
[----:B--2---:R-:W-:Y:S05]  /*3dc0*/  @!P0 BRA `(.L_x_69) ;  /* 0x0000002c007c8947 */ /* 0x004fea0003800000 */
.L_x_137:
[----:B------:R-:W-:Y:S01]  /*3dd0*/  NOP ;  /* 0x0000000000007918 */ /* 0x000fe20000000000 */
[----:B-1----:R-:W1:Y:S01]  /*3de0*/  LDS R0, [UR4+0x14] ;  /* 0x00001404ff007984 */ /* 0x002e620008000800 */
[----:B------:R-:W-:Y:S01]  /*3df0*/  ULOP3.LUT UR6, UR16, 0xffff, URZ, 0xc0, !UPT ;  /* 0x0000ffff10067892 */ /* 0x000fe2000f8ec0ff */
[----:B------:R-:W-:Y:S01]  /*3e00*/  UMOV UR8, 0xffff ;  /* 0x0000ffff00087882 */ /* 0x000fe20000000000 */
[----:B------:R-:W-:Y:S02]  /*3e10*/  UMOV UR5, 0x1 ;  /* 0x0000000100057882 */ /* 0x000fe40000000000 */
[----:B------:R-:W-:-:S04]  /*3e20*/  USHF.R.U32.HI UR6, URZ, 0x5, UR6 ;  /* 0x00000005ff067899 */ /* 0x000fc80008011606 */
[----:B------:R-:W-:Y:S02]  /*3e30*/  USHF.L.U32 UR8, UR8, UR6, URZ ;  /* 0x0000000608087299 */ /* 0x000fe400080006ff */
[----:B------:R-:W-:-:S04]  /*3e40*/  USHF.L.U32 UR5, UR5, UR6, URZ ;  /* 0x0000000605057299 */ /* 0x000fc800080006ff */
[----:B-1----:R-:W-:-:S04]  /*3e50*/  LOP3.LUT R0, R0, UR8, RZ, 0xc0, !PT ;  /* 0x0000000800007c12 */ /* 0x002fc8000f8ec0ff */
[----:B------:R-:W-:-:S13]  /*3e60*/  ISETP.NE.AND P0, PT, R0, UR8, PT ;  /* 0x0000000800007c0c */ /* 0x000fda000bf05270 */
[----:B------:R-:W-:Y:S05]  /*3e70*/  @P0 BRA `(.L_x_70) ;  /* 0x0000000000580947 */ /* 0x000fea0003800000 */
[----:B------:R-:W1:Y:S02]  /*3e80*/  LDS R0, [UR4+0x18] ;  /* 0x00001804ff007984 */ /* 0x000e640008000800 */
[----:B-1----:R-:W-:-:S04]  /*3e90*/  LOP3.LUT R0, R0, UR5, RZ, 0xc0, !PT ;  /* 0x0000000500007c12 */ /* 0x002fc8000f8ec0ff */
[----:B------:R-:W-:-:S13]  /*3ea0*/  ISETP.NE.AND P0, PT, R0, UR5, PT ;  /* 0x0000000500007c0c */ /* 0x000fda000bf05270 */
[----:B------:R-:W-:Y:S05]  /*3eb0*/  @P0 BRA `(.L_x_71) ;  /* 0x00000000003c0947 */ /* 0x000fea0003800000 */
[----:B------:R-:W1:Y:S01]  /*3ec0*/  S2R R2, SR_LANEID ;  /* 0x0000000000027919 */ /* 0x000e620000000000 */
[----:B------:R-:W-:Y:S01]  /*3ed0*/  ULOP3.LUT UR8, URZ, UR8, URZ, 0x33, !UPT ;  /* 0x00000008ff087292 */ /* 0x000fe2000f8e33ff */
[----:B------:R-:W-:Y:S02]  /*3ee0*/  VOTEU.ANY UR7, UPT, PT ;  /* 0x0000000000077886 */ /* 0x000fe400038e0100 */
[----:B------:R-:W-:-:S03]  /*3ef0*/  UFLO.U32 UR7, UR7 ;  /* 0x00000007000772bd */ /* 0x000fc600080e0000 */
[----:B------:R-:W-:-:S04]  /*3f00*/  IMAD.U32 R0, RZ, RZ, UR8 ;  /* 0x00000008ff007e24 */ /* 0x000fc8000f8e00ff */
[----:B------:R2:W3:Y:S02]  /*3f10*/  REDUX UR6, R0 ;  /* 0x00000000000673c4 */ /* 0x0004e40000000000 */
[----:B------:R4:W-:Y:S01]  /*3f20*/  UTCATOMSWS.AND URZ, UR8 ;  /* 0x0000000800ff79e3 */ /* 0x0009e20008000000 */
[----:B-1----:R-:W-:Y:S02]  /*3f30*/  ISETP.EQ.U32.AND P0, PT, R2, UR7, PT ;  /* 0x0000000702007c0c */ /* 0x002fe4000bf02070 */
[----:B--2---:R-:W-:Y:S02]  /*3f40*/  LOP3.LUT R0, RZ, UR5, RZ, 0x33, !PT ;  /* 0x00000005ff007c12 */ /* 0x004fe4000f8e33ff */
[----:B---3--:R-:W-:Y:S02]  /*3f50*/  MOV R2, UR6 ;  /* 0x0000000600027c02 */ /* 0x008fe40008000f00 */
[----:B------:R-:W1:Y:S07]  /*3f60*/  REDUX UR5, R0 ;  /* 0x00000000000573c4 */ /* 0x000e6e0000000000 */
[----:B------:R4:W-:Y:S01]  /*3f70*/  @P0 ATOMS.AND RZ, [UR4+0x14], R2 ;  /* 0x00001402ffff098c */ /* 0x0009e2000a800004 */
[----:B-1----:R-:W-:-:S05]  /*3f80*/  IMAD.U32 R0, RZ, RZ, UR5 ;  /* 0x00000005ff007e24 */ /* 0x002fca000f8e00ff */
[----:B------:R4:W-:Y:S01]  /*3f90*/  @P0 ATOMS.AND RZ, [UR4+0x18], R0 ;  /* 0x00001800ffff098c */ /* 0x0009e2000a800004 */
[----:B------:R-:W-:Y:S05]  /*3fa0*/  BRA `(.L_x_72) ;  /* 0x0000000000147947 */ /* 0x000fea0003800000 */
.L_x_71:
[----:B------:R-:W-:Y:S02]  /*3fb0*/  MOV R2, 0x3fd0 ;  /* 0x00003fd000027802 */ /* 0x000fe40000000f00 */
[----:B-----5:R-:W-:Y:S05]  /*3fc0*/  CALL.REL.NOINC `($__internal_0_$__cuda_sm10x_tcgen05_guardrail_trap_col_being_dealloced_not_returned_by_alloc) ;  /* 0x0000002c00987944 */ /* 0x020fea0003c00000 */
[----:B------:R-:W-:Y:S05]  /*3fd0*/  BRA `(.L_x_72) ;  /* 0x0000000000087947 */ /* 0x000fea0003800000 */
.L_x_70:
[----:B------:R-:W-:Y:S02]  /*3fe0*/  MOV R2, 0x4000 ;  /* 0x0000400000027802 */ /* 0x000fe40000000f00 */
[----:B-----5:R-:W-:Y:S05]  /*3ff0*/  CALL.REL.NOINC `($__internal_2_$__cuda_sm10x_tcgen05_guardrail_trap_unallocated_columns_being_dealloced) ;  /* 0x0000002c00a47944 */ /* 0x020fea0003c00000 */
.L_x_72:
[----:B------:R-:W-:Y:S01]  /*4000*/  NOP ;  /* 0x0000000000007918 */ /* 0x000fe20000000000 */
[----:B----4-:R-:W-:Y:S05]  /*4010*/  EXIT ;  /* 0x000000000000794d */ /* 0x010fea0003800000 */
.L_x_54:
[----:B------:R-:W-:-:S09]  /*4020*/  UISETP.NE.OR UP2, UPT, UR8, 0x3, !UP2 ;  /* 0x000000030800788c */ /* 0x000fd2000d745670 */
[----:B------:R-:W-:Y:S05]  /*4030*/  BRA.U UP2, `(.L_x_73) ;  /* 0x0000000902cc7547 */ /* 0x000fea000b800000 */
[----:B------:R-:W1:Y:S01]  /*4040*/  LDCU.64 UR6, c[0x0][0x888] ;  /* 0x00011100ff0677ac */ /* 0x000e620008000a00 */
[----:B------:R-:W2:Y:S01]  /*4050*/  LDC R0, c[0x0][0xb30] ;  /* 0x0002cc00ff007b82 */ /* 0x000ea20000000800 */
[----:B------:R-:W-:Y:S02]  /*4060*/  HFMA2 R27, -RZ, RZ, 0, 0 ;  /* 0x00000000ff1b7431 */ /* 0x000fe400000001ff */
[----:B------:R-:W-:Y:S01]  /*4070*/  IMAD.MOV.U32 R29, RZ, RZ, 0x1 ;  /* 0x00000001ff1d7424 */ /* 0x000fe200078e00ff */
[----:B------:R-:W4:Y:S01]  /*4080*/  LDCU.64 UR4, c[0x0][0x890] ;  /* 0x00011200ff0477ac */ /* 0x000f220008000a00 */
[----:B------:R-:W-:Y:S01]  /*4090*/  IMAD.MOV.U32 R28, RZ, RZ, RZ ;  /* 0x000000ffff1c7224 */ /* 0x000fe200078e00ff */
[----:B------:R-:W-:Y:S01]  /*40a0*/  MOV R23, 0x800 ;  /* 0x0000080000177802 */ /* 0x000fe20000000f00 */
[----:B------:R-:W-:Y:S01]  /*40b0*/  UMOV UR8, 0x400 ;  /* 0x0000040000087882 */ /* 0x000fe20000000000 */
[----:B------:R-:W3:Y:S01]  /*40c0*/  LDC R22, c[0x0][0x370] ;  /* 0x0000dc00ff167b82 */ /* 0x000ee20000000800 */
[----:B------:R-:W-:-:S07]  /*40d0*/  UPLOP3.LUT UP1, UPT, UPT, UPT, UPT, 0x40, 0x4 ;  /* 0x000000000004789c */ /* 0x000fce0003f2e870 */
[----:B------:R-:W3:Y:S01]  /*40e0*/  LDC R3, c[0x0][0xb0c] ;  /* 0x0002c300ff037b82 */ /* 0x000ee20000000800 */
[----:B-1----:R-:W-:Y:S02]  /*40f0*/  UISETP.NE.U32.AND UP2, UPT, UR6, URZ, UPT ;  /* 0x000000ff0600728c */ /* 0x002fe4000bf45070 */
[----:B------:R-:W-:Y:S02]  /*4100*/  ULEA UR6, UR37, UR8, 0x18 ;  /* 0x0000000825067291 */ /* 0x000fe4000f8ec0ff */
[----:B------:R-:W-:Y:S02]  /*4110*/  UISETP.NE.AND.EX UP2, UPT, UR7, URZ, UPT, UP2 ;  /* 0x000000ff0700728c */ /* 0x000fe4000bf45320 */
[----:B------:R-:W-:Y:S01]  /*4120*/  UIADD3 UR7, UPT, UPT, UR6, 0x90, URZ ;  /* 0x0000009006077890 */ /* 0x000fe2000fffe0ff */
[----:B------:R-:W1:Y:S01]  /*4130*/  LDC R20, c[0x0][0xb20] ;  /* 0x0002c800ff147b82 */ /* 0x000e620000000800 */
[----:B----4-:R-:W-:Y:S01]  /*4140*/  UISETP.NE.U32.AND UP3, UPT, UR4, URZ, UPT ;  /* 0x000000ff0400728c */ /* 0x010fe2000bf65070 */
[----:B--2---:R-:W-:Y:S01]  /*4150*/  ISETP.NE.AND P1, PT, R0, 0x1, PT ;  /* 0x000000010000780c */ /* 0x004fe20003f25270 */
[----:B------:R-:W-:-:S02]  /*4160*/  UPRMT UR37, UR37, 0x654, UR7 ;  /* 0x0000065425257896 */ /* 0x000fc40008000007 */
[----:B------:R-:W-:-:S03]  /*4170*/  UISETP.NE.AND.EX UP3, UPT, UR5, URZ, UPT, UP3 ;  /* 0x000000ff0500728c */ /* 0x000fc6000bf65330 */
[----:B------:R-:W2:Y:S08]  /*4180*/  LDC.64 R30, c[0x0][0x348] ;  /* 0x0000d200ff1e7b82 */ /* 0x000eb00000000a00 */
[----:B------:R-:W4:Y:S08]  /*4190*/  LDC.64 R14, c[0x0][0xb10] ;  /* 0x0002c400ff0e7b82 */ /* 0x000f300000000a00 */
[----:B------:R-:W1:Y:S08]  /*41a0*/  LDC.64 R6, c[0x0][0xb18] ;  /* 0x0002c600ff067b82 */ /* 0x000e700000000a00 */
[----:B------:R-:W1:Y:S08]  /*41b0*/  LDC.64 R4, c[0x0][0xb28] ;  /* 0x0002ca00ff047b82 */ /* 0x000e700000000a00 */
[----:B---3--:R-:W1:Y:S02]  /*41c0*/  LDC R21, c[0x0][0x374] ;  /* 0x0000dd00ff157b82 */ /* 0x008e640000000800 */
.L_x_81:
[C---:B------:R-:W-:Y:S02]  /*41d0*/  LEA R0, R28.reuse, UR6, 0x3 ;  /* 0x000000061c007c11 */ /* 0x040fe4000f8e18ff */
[----:B------:R-:W-:Y:S02]  /*41e0*/  SHF.L.U32 R2, R27, 0x1f, RZ ;  /* 0x0000001f1b027819 */ /* 0x000fe400000006ff */
[----:B------:R-:W-:Y:S02]  /*41f0*/  LEA R16, R28, UR6, 0x4 ;  /* 0x000000061c107c11 */ /* 0x000fe4000f8e20ff */
[----:B---3--:R-:W3:Y:S02]  /*4200*/  SYNCS.PHASECHK.TRANS64.TRYWAIT P0, [R0+URZ+0xb0], R2 ;  /* 0x0000b002000075a7 */ /* 0x008ee400080011ff */
[----:B---3--:R-:W-:Y:S05]  /*4210*/  @!P0 BRA `(.L_x_74) ;  /* 0x0000002800808947 */ /* 0x008fea0003800000 */
.L_x_138:
[----:B------:R-:W-:Y:S01]  /*4220*/  ISETP.GE.AND P0, PT, R26, 0x1, PT ;  /* 0x000000011a00780c */ /* 0x000fe20003f06270 */
[----:B------:R-:W1:Y:S01]  /*4230*/  LDS.128 R16, [R16+0x140] ;  /* 0x0001400010107984 */ /* 0x000e620000000c00 */
[----:B------:R-:W-:Y:S01]  /*4240*/  ISETP.NE.U32.AND P4, PT, RZ, UR4, PT ;  /* 0x00000004ff007c0c */ /* 0x000fe2000bf85070 */
[----:B---3--:R-:W-:Y:S01]  /*4250*/  VIADD R0, R0, 0xc0 ;  /* 0x000000c000007836 */ /* 0x008fe20000000000 */
[----:B------:R-:W-:Y:S02]  /*4260*/  SHF.L.U32 R24, R29, 0x1f, RZ ;  /* 0x0000001f1d187819 */ /* 0x000fe400000006ff */
[----:B------:R-:W-:Y:S02]  /*4270*/  ISETP.NE.AND.EX P4, PT, RZ, UR5, PT, P4 ;  /* 0x00000005ff007c0c */ /* 0x000fe4000bf85340 */
[----:B------:R-:W-:Y:S01]  /*4280*/  PRMT R0, RZ, 0x654, R0 ;  /* 0x00000654ff007816 */ /* 0x000fe20000000000 */
[----:B------:R-:W-:Y:S01]  /*4290*/  @!PT LDS RZ, [RZ] ;  /* 0x00000000fffff984 */ /* 0x000fe20000000800 */
[----:B------:R-:W-:Y:S01]  /*42a0*/  @!PT LDS RZ, [RZ] ;  /* 0x00000000fffff984 */ /* 0x000fe20000000800 */
[----:B------:R-:W-:Y:S01]  /*42b0*/  @!PT LDS RZ, [RZ] ;  /* 0x00000000fffff984 */ /* 0x000fe20000000800 */
[----:B------:R-:W-:Y:S01]  /*42c0*/  @!PT LDS RZ, [RZ] ;  /* 0x00000000fffff984 */ /* 0x000fe20000000800 */
[----:B------:R3:W-:Y:S06]  /*42d0*/  MEMBAR.ALL.CTA ;  /* 0x0000000000007992 */ /* 0x0007ec0000008000 */
[----:B---3--:R-:W3:Y:S02]  /*42e0*/  FENCE.VIEW.ASYNC.S ;  /* 0x00000000000073c6 */ /* 0x008ee40000000000 */
[----:B---3--:R3:W-:Y:S01]  /*42f0*/  SYNCS.ARRIVE.TRANS64.RED.A1T0 RZ, [R0+URZ], RZ ;  /* 0x000000ff00ff79a7 */ /* 0x0087e200081004ff */
[----:B-1----:R-:W-:Y:S11]  /*4300*/  LOP3.LUT P3, RZ, R18, 0x1, RZ, 0xc0, !PT ;  /* 0x0000000112ff7812 */ /* 0x002ff6000786c0ff */
[----:B------:R-:W-:Y:S02]  /*4310*/  @!UPT UIADD3 URZ, UPT, UPT, URZ, URZ, URZ ;  /* 0x000000fffffff290 */ /* 0x000fe4000fffe0ff */
[----:B------:R-:W-:Y:S02]  /*4320*/  @P3 MOV R11, R16 ;  /* 0x00000010000b3202 */ /* 0x000fe40000000f00 */
[----:B------:R-:W-:Y:S01]  /*4330*/  @P3 LOP3.LUT R10, R17, 0xffff, RZ, 0xc0, !PT ;  /* 0x0000ffff110a3812 */ /* 0x000fe200078ec0ff */
[----:B---3--:R-:W-:Y:S06]  /*4340*/  @!P0 BRA `(.L_x_75) ;  /* 0x0000000000a48947 */ /* 0x008fec0003800000 */
[-C--:B------:R-:W-:Y:S01]  /*4350*/  IMAD.HI.U32 R0, R21, R7.reuse, RZ ;  /* 0x0000000715007227 */ /* 0x080fe200078e00ff */
[----:B------:R-:W-:Y:S02]  /*4360*/  ISETP.NE.AND P0, PT, R6, 0x1, PT ;  /* 0x000000010600780c */ /* 0x000fe40003f05270 */
[----:B------:R-:W-:Y:S01]  /*4370*/  ISETP.NE.AND P2, PT, R26, 0x1, PT ;  /* 0x000000011a00780c */ /* 0x000fe20003f45270 */
[----:B----4-:R-:W-:Y:S01]  /*4380*/  IMAD.HI.U32 R9, R22, R14, RZ ;  /* 0x0000000e16097227 */ /* 0x010fe200078e00ff */
[----:B------:R-:W-:Y:S02]  /*4390*/  SHF.R.U32.HI R0, RZ, R20, R0 ;  /* 0x00000014ff007219 */ /* 0x000fe40000011600 */
[----:B------:R-:W-:Y:S01]  /*43a0*/  ISETP.NE.AND P5, PT, R3, 0x1, PT ;  /* 0x000000010300780c */ /* 0x000fe20003fa5270 */
[----:B------:R-:W-:Y:S01]  /*43b0*/  IMAD.HI.U32 R13, R10, R7, RZ ;  /* 0x000000070a0d7227 */ /* 0x000fe200078e00ff */
[----:B------:R-:W-:Y:S02]  /*43c0*/  SHF.R.U32.HI R9, RZ, R15, R9 ;  /* 0x0000000fff097219 */ /* 0x000fe40000011609 */
[----:B------:R-:W-:Y:S01]  /*43d0*/  SEL R0, R21, R0, !P0 ;  /* 0x0000000015007207 */ /* 0x000fe20004000000 */
[----:B------:R-:W-:Y:S01]  /*43e0*/  IMAD.HI.U32 R12, R11, R14, RZ ;  /* 0x0000000e0b0c7227 */ /* 0x000fe200078e00ff */
[----:B------:R-:W-:Y:S03]  /*43f0*/  SEL R9, R22, R9, !P5 ;  /* 0x0000000916097207 */ /* 0x000fe60006800000 */
[-C--:B------:R-:W-:Y:S01]  /*4400*/  IMAD.HI.U32 R8, R0, R4.reuse, RZ ;  /* 0x0000000400087227 */ /* 0x080fe200078e00ff */
[----:B------:R-:W-:Y:S03]  /*4410*/  SHF.R.U32.HI R12, RZ, R15, R12 ;  /* 0x0000000fff0c7219 */ /* 0x000fe6000001160c */
[----:B------:R-:W-:Y:S01]  /*4420*/  IMAD.HI.U32 R2, R9, R4, RZ ;  /* 0x0000000409027227 */ /* 0x000fe200078e00ff */
[-C--:B------:R-:W-:Y:S02]  /*4430*/  @P2 SHF.R.U32.HI R0, RZ, R5.reuse, R8 ;  /* 0x00000005ff002219 */ /* 0x080fe40000011608 */
[----:B------:R-:W-:Y:S02]  /*4440*/  SHF.R.U32.HI R8, RZ, R20, R13 ;  /* 0x00000014ff087219 */ /* 0x000fe4000001160d */
[----:B------:R-:W-:Y:S01]  /*4450*/  @P2 SHF.R.U32.HI R9, RZ, R5, R2 ;  /* 0x00000005ff092219 */ /* 0x000fe20000011602 */
[----:B------:R-:W-:Y:S01]  /*4460*/  IMAD R0, R26, R0, RZ ;  /* 0x000000001a007224 */ /* 0x000fe200078e02ff */
[----:B------:R-:W-:Y:S02]  /*4470*/  SEL R8, R10, R8, !P0 ;  /* 0x000000080a087207 */ /* 0x000fe40004000000 */
[----:B------:R-:W-:Y:S01]  /*4480*/  SEL R2, R11, R12, !P5 ;  /* 0x0000000c0b027207 */ /* 0x000fe20006800000 */
[----:B------:R-:W-:Y:S01]  /*4490*/  IMAD R12, R26, R9, RZ ;  /* 0x000000091a0c7224 */ /* 0x000fe200078e02ff */
[C---:B------:R-:W-:Y:S01]  /*44a0*/  ISETP.GE.AND P0, PT, R8.reuse, R0, PT ;  /* 0x000000000800720c */ /* 0x040fe20003f06270 */
[----:B------:R-:W-:Y:S03]  /*44b0*/  IMAD.HI.U32 R0, R8, R4, RZ ;  /* 0x0000000408007227 */ /* 0x000fe600078e00ff */
[----:B------:R-:W-:Y:S02]  /*44c0*/  ISETP.GE.OR P0, PT, R2, R12, P0 ;  /* 0x0000000c0200720c */ /* 0x000fe40000706670 */
[-C--:B------:R-:W-:Y:S04]  /*44d0*/  SHF.R.U32.HI R0, RZ, R5.reuse, R0 ;  /* 0x00000005ff007219 */ /* 0x080fe80000011600 */
[----:B------:R-:W-:Y:S05]  /*44e0*/  SEL R13, R8, R0, !P2 ;  /* 0x00000000080d7207 */ /* 0x000fea0005000000 */
[----:B------:R-:W-:Y:S02]  /*44f0*/  IMAD.MOV R12, RZ, RZ, -R13 ;  /* 0x000000ffff0c7224 */ /* 0x000fe400078e0a0d */
[----:B------:R-:W-:Y:S04]  /*4500*/  @!P0 IMAD.HI.U32 R0, R2, R4, RZ ;  /* 0x0000000402008227 */ /* 0x000fe800078e00ff */
[----:B------:R-:W-:Y:S01]  /*4510*/  IMAD R12, R26, R12, R8 ;  /* 0x0000000c1a0c7224 */ /* 0x000fe200078e0208 */
[----:B------:R-:W-:Y:S04]  /*4520*/  @!P0 SHF.R.U32.HI R0, RZ, R5, R0 ;  /* 0x00000005ff008219 */ /* 0x000fe80000011600 */
[----:B------:R-:W-:Y:S04]  /*4530*/  @!P0 SEL R0, R2, R0, !P2 ;  /* 0x0000000002008207 */ /* 0x000fe80005000000 */
[----:B------:R-:W-:Y:S01]  /*4540*/  @!P0 IADD3 R13, PT, PT, R13, -R0, RZ ;  /* 0x800000000d0d8210 */ /* 0x000fe20007ffe0ff */
[----:B------:R-:W-:Y:S01]  /*4550*/  @!P0 IMAD R0, R9, R12, R0 ;  /* 0x0000000c09008224 */ /* 0x000fe200078e0200 */
[----:B------:R-:W-:Y:S01]  /*4560*/  IADD3 R9, PT, PT, -R8, RZ, RZ ;  /* 0x000000ff08097210 */ /* 0x000fe20007ffe1ff */
[--C-:B------:R-:W-:Y:S02]  /*4570*/  IMAD.MOV R12, RZ, RZ, -R2.reuse ;  /* 0x000000ffff0c7224 */ /* 0x100fe400078e0a02 */
[----:B------:R-:W-:Y:S02]  /*4580*/  @!P0 IMAD R8, R13, R26, R2 ;  /* 0x0000001a0d088224 */ /* 0x000fe400078e0202 */
[----:B------:R-:W-:Y:S02]  /*4590*/  @!P0 IMAD.MOV.U32 R2, RZ, RZ, R0 ;  /* 0x000000ffff028224 */ /* 0x000fe400078e0000 */
[----:B------:R-:W-:Y:S02]  /*45a0*/  IMAD R11, R3, R12, R11 ;  /* 0x0000000c030b7224 */ /* 0x000fe400078e020b */
[----:B------:R-:W-:Y:S02]  /*45b0*/  IMAD R10, R6, R9, R10 ;  /* 0x00000009060a7224 */ /* 0x000fe400078e020a */
[----:B------:R-:W-:Y:S02]  /*45c0*/  IMAD R11, R2, R3, R11 ;  /* 0x00000003020b7224 */ /* 0x000fe400078e020b */
[----:B------:R-:W-:Y:S02]  /*45d0*/  IMAD R10, R8, R6, R10 ;  /* 0x00000006080a7224 */ /* 0x000fe400078e020a */
.L_x_75:
[----:B------:R-:W-:Y:S05]  /*45e0*/  BRA.U UP1, `(.L_x_76) ;  /* 0x0000000101107547 */ /* 0x000fea000b800000 */
[----:B------:R-:W-:Y:S04]  /*45f0*/  MOV R2, UR13 ;  /* 0x0000000d00027c02 */ /* 0x000fe80008000f00 */
[----:B------:R-:W-:Y:S04]  /*4600*/  SHF.L.U32 R2, R2, 0x1f, RZ ;  /* 0x0000001f02027819 */ /* 0x000fe800000006ff */
[----:B------:R-:W1:Y:S02]  /*4610*/  SYNCS.PHASECHK.TRANS64.TRYWAIT P0, [UR6+0xa8], R2 ;  /* 0x0000a802ff0075a7 */ /* 0x000e640008001106 */
[----:B-1----:R-:W-:Y:S05]  /*4620*/  @!P0 BRA `(.L_x_77) ;  /* 0x0000002400908947 */ /* 0x002fea0003800000 */
.L_x_76:
[----:B------:R-:W-:Y:S05]  /*4630*/  BRA.U !UP3, `(.L_x_78) ;  /* 0x000000010b347547 */ /* 0x000fea000b800000 */
[----:B------:R-:W-:Y:S01]  /*4640*/  UPLOP3.LUT UP0, UPT, UPT, UPT, UP2, 0x80, 0x8 ;  /* 0x000000000008789c */ /* 0x000fe20003f0f020 */
[----:B-1----:R-:W-:Y:S02]  /*4650*/  HFMA2 R0, -RZ, RZ, 0, 5.9604644775390625e-08 ;  /* 0x00000001ff007431 */ /* 0x002fe400000001ff */
[----:B------:R-:W-:Y:S03]  /*4660*/  IMAD.MOV.U32 R61, RZ, RZ, 0x1 ;  /* 0x00000001ff3d7424 */ /* 0x000fe600078e00ff */
[----:B------:R-:W-:Y:S05]  /*4670*/  PLOP3.LUT P0, PT, PT, PT, UP0, 0x80, 0x8 ;  /* 0x000000000008781c */ /* 0x000fea0003f0f008 */
[----:B------:R-:W1:Y:S01]  /*4680*/  @UP0 LDCU.64 UR8, c[0x0][0x888] ;  /* 0x00011100ff0807ac */ /* 0x000e620008000a00 */
[----:B------:R-:W-:Y:S07]  /*4690*/  @UP0 UIMAD UR7, UR36, UR4, URZ ;  /* 0x00000004240702a4 */ /* 0x000fee000f8e02ff */
[----:B------:R-:W-:Y:S01]  /*46a0*/  @!P0 PRMT R61, R0, 0x7610, R61 ;  /* 0x00007610003d8816 */ /* 0x000fe2000000003d */
[----:B-1----:R-:W-:Y:S03]  /*46b0*/  @UP0 UIMAD.WIDE UR8, UR7, 0x4, UR8 ;  /* 0x00000004070808a5 */ /* 0x002fe6000f8e0208 */
[----:B------:R-:W1:Y:S03]  /*46c0*/  @!UP0 LDCU UR7, c[0x0][0x880] ;  /* 0x00011000ff0787ac */ /* 0x000e660008000800 */
[----:B-----5:R-:W-:Y:S01]  /*46d0*/  IMAD.U32 R34, RZ, RZ, UR8 ;  /* 0x00000008ff227e24 */ /* 0x020fe2000f8e00ff */
[----:B------:R-:W-:Y:S05]  /*46e0*/  MOV R35, UR9 ;  /* 0x0000000900237c02 */ /* 0x000fea0008000f00 */
[----:B------:R3:W5:Y:S02]  /*46f0*/  @P0 LDG.E R34, desc[UR40][R34.64] ;  /* 0x0000002822220981 */ /* 0x000764000c1e1900 */
[----:B-1-3--:R-:W-:Y:S07]  /*4700*/  @!P0 IMAD.U32 R34, RZ, RZ, UR7 ;  /* 0x00000007ff228e24 */ /* 0x00afee000f8e00ff */
.L_x_78:
[----:B-----5:R-:W-:Y:S01]  /*4710*/  @!P4 ISETP.EQ.AND P5, PT, R34, RZ, PT ;  /* 0x000000ff2200c20c */ /* 0x020fe20003fa2270 */
[----:B------:R-:W-:Y:S01]  /*4720*/  @!UPT UIADD3 URZ, UPT, UPT, URZ, URZ, URZ ;  /* 0x000000fffffff290 */ /* 0x000fe2000fffe0ff */
[----:B------:R-:W-:Y:S11]  /*4730*/  @!P4 BRA `(.L_x_79) ;  /* 0x000000000014c947 */ /* 0x000ff60003800000 */
[----:B------:R-:W-:Y:S02]  /*4740*/  LOP3.LUT P0, RZ, R61, 0xff, RZ, 0xc0, !PT ;  /* 0x000000ff3dff7812 */ /* 0x000fe4000780c0ff */
[----:B------:R-:W-:Y:S04]  /*4750*/  PLOP3.LUT P5, PT, PT, PT, UP0, 0x80, 0x8 ;  /* 0x000000000008781c */ /* 0x000fe80003faf008 */
[----:B------:R-:W-:Y:S07]  /*4760*/  PLOP3.LUT P5, PT, P5, PT, PT, 0x8, 0x80 ;  /* 0x000000000080781c */ /* 0x000fee0002fae170 */
[----:B------:R-:W-:Y:S11]  /*4770*/  @P0 ISETP.EQ.AND P5, PT, R34, RZ, PT ;  /* 0x000000ff2200020c */ /* 0x000ff60003fa2270 */
[----:B------:R-:W-:Y:S02]  /*4780*/  @!UPT UIADD3 URZ, UPT, UPT, URZ, URZ, URZ ;  /* 0x000000fffffff290 */ /* 0x000fe4000fffe0ff */
.L_x_79:
[----:B------:R-:W3:Y:S01]  /*4790*/  SYNCS.PHASECHK.TRANS64.TRYWAIT P4, [UR6+0x98], R24 ;  /* 0x00009818ff0075a7 */ /* 0x000ee20008081106 */
[----:B------:R-:W-:Y:S01]  /*47a0*/  @P3 SHF.R.U32.HI R25, RZ, 0x10, R17 ;  /* 0x00000010ff193819 */ /* 0x000fe20000011611 */
[----:B------:R-:W-:Y:S01]  /*47b0*/  VIADD R28, R28, 0x1 ;  /* 0x000000011c1c7836 */ /* 0x000fe20000000000 */
[----:B------:R-:W5:Y:S08]  /*47c0*/  LDC.64 R8, c[0x0][0xb10] ;  /* 0x0002c400ff087b82 */ /* 0x000f700000000a00 */
[----:B------:R-:W2:Y:S08]  /*47d0*/  LDC.64 R12, c[0x0][0xb18] ;  /* 0x0002c600ff0c7b82 */ /* 0x000eb00000000a00 */
[----:B-1----:R-:W1:Y:S08]  /*47e0*/  @!P1 LDC R0, c[0x0][0xb20] ;  /* 0x0002c800ff009b82 */ /* 0x002e700000000800 */
[----:B------:R-:W4:Y:S01]  /*47f0*/  @!P1 LDC R2, c[0x0][0xb0c] ;  /* 0x0002c300ff029b82 */ /* 0x000f220000000800 */
[C---:B-----5:R-:W-:Y:S05]  /*4800*/  @!P1 IMAD.HI.U32 R8, R11.reuse, R8, RZ ;  /* 0x000000080b089227 */ /* 0x060fea00078e00ff */
[----:B------:R-:W-:Y:S01]  /*4810*/  @!P1 SHF.R.U32.HI R8, RZ, R9, R8 ;  /* 0x00000009ff089219 */ /* 0x000fe20000011608 */
[----:B--2---:R-:W-:Y:S01]  /*4820*/  @!P1 IMAD.HI.U32 R13, R10, R13, RZ ;  /* 0x0000000d0a0d9227 */ /* 0x004fe200078e00ff */
[----:B------:R-:W-:Y:S04]  /*4830*/  @!P1 ISETP.NE.AND P0, PT, R12, 0x1, PT ;  /* 0x000000010c00980c */ /* 0x000fe80003f05270 */
[----:B-1----:R-:W-:Y:S02]  /*4840*/  @!P1 SHF.R.U32.HI R0, RZ, R0, R13 ;  /* 0x00000000ff009219 */ /* 0x002fe4000001160d */
[----:B----4-:R-:W-:Y:S02]  /*4850*/  @!P1 ISETP.NE.AND P2, PT, R2, 0x1, PT ;  /* 0x000000010200980c */ /* 0x010fe40003f45270 */
[----:B------:R-:W-:Y:S02]  /*4860*/  @!P1 SEL R9, R10, R0, !P0 ;  /* 0x000000000a099207 */ /* 0x000fe40004000000 */
[----:B------:R-:W-:Y:S02]  /*4870*/  ELECT P0, URZ, PT ;  /* 0x0000000000ff782f */ /* 0x000fe40003800000 */
[----:B------:R-:W-:Y:S05]  /*4880*/  @!P1 SEL R8, R11, R8, !P2 ;  /* 0x000000080b089207 */ /* 0x000fea0005000000 */
[----:B------:R-:W-:Y:S02]  /*4890*/  @!P1 IMAD.IADD R0, R9, 0x1, -R8 ;  /* 0x0000000109009824 */ /* 0x000fe400078e0a08 */
[----:B------:R-:W-:Y:S02]  /*48a0*/  @!P1 IMAD.IADD R8, R8, 0x1, -R9 ;  /* 0x0000000108089824 */ /* 0x000fe400078e0a09 */
[----:B------:R-:W-:Y:S02]  /*48b0*/  @!P1 IMAD R11, R0, R2, R11 ;  /* 0x00000002000b9224 */ /* 0x000fe400078e020b */
[----:B------:R-:W-:Y:S01]  /*48c0*/  @!P1 IMAD R10, R8, R12, R10 ;  /* 0x0000000c080a9224 */ /* 0x000fe200078e020a */
[----:B---3--:R-:W-:Y:S06]  /*48d0*/  @!P4 BRA `(.L_x_80) ;  /* 0x0000002000fcc947 */ /* 0x008fec0003800000 */
.L_x_141:
[----:B------:R-:W-:Y:S01]  /*48e0*/  PLOP3.LUT P5, PT, P5, P0, PT, 0xf2, 0x2f ;  /* 0x00000000002f781c */ /* 0x000fe20002fa1e72 */
[----:B------:R-:W-:Y:S01]  /*48f0*/  UMOV UR14, 0x0 ;  /* 0x00000000000e7882 */ /* 0x000fe20000000000 */
[----:B------:R-:W-:Y:S01]  /*4900*/  LOP3.LUT R29, R29, 0x1, RZ, 0x3c, !PT ;  /* 0x000000011d1d7812 */ /* 0x000fe200078e3cff */
[----:B------:R-:W-:Y:S01]  /*4910*/  UMOV UR15, 0x10000000 ;  /* 0x10000000000f7882 */ /* 0x000fe20000000000 */
[----:B------:R-:W-:Y:S01]  /*4920*/  UMOV UR12, UR36 ;  /* 0x00000024000c7c82 */ /* 0x000fe20008000000 */
[----:B------:R-:W-:Y:S08]  /*4930*/  @P3 R2UR UR36, R25 ;  /* 0x00000000192432ca */ /* 0x000ff000000e0000 */
[----:B------:R-:W-:Y:S01]  /*4940*/  @!P5 IADD3 R2, P0, PT, R30, 0x580, RZ ;  /* 0x000005801e02d810 */ /* 0x000fe20007f1e0ff */
[----:B------:R-:W-:Y:S01]  /*4950*/  @!P5 IMAD.SHL.U32 R59, R59, 0x20, RZ ;  /* 0x000000203b3bd824 */ /* 0x000fe200078e00ff */
[----:B------:R-:W-:Y:S01]  /*4960*/  VOTEU.ALL UP1, P5 ;  /* 0x0000000000ff7886 */ /* 0x000fe20002820000 */
[----:B------:R-:W-:Y:S01]  /*4970*/  @!P5 IMAD.SHL.U32 R60, R60, 0x40, RZ ;  /* 0x000000403c3cd824 */ /* 0x000fe200078e00ff */
[----:B------:R-:W-:Y:S01]  /*4980*/  @!P5 R2UR UR8, R2 ;  /* 0x000000000208d2ca */ /* 0x000fe200000e0000 */
[----:B-1----:R-:W-:Y:S01]  /*4990*/  @!P5 IMAD.X R0, RZ, RZ, R31, P0 ;  /* 0x000000ffff00d224 */ /* 0x002fe200000e061f */
[----:B------:R-:W-:Y:S01]  /*49a0*/  @!P5 R2UR UR10, R59 ;  /* 0x000000003b0ad2ca */ /* 0x000fe200000e0000 */
[----:B------:R-:W-:Y:S01]  /*49b0*/  @!UP1 UIADD3 UR9, UPT, UPT, UR6, 0x90, URZ ;  /* 0x0000009006099890 */ /* 0x000fe2000fffe0ff */
[----:B------:R-:W-:Y:S01]  /*49c0*/  @!P5 R2UR UR11, R60 ;  /* 0x000000003c0bd2ca */ /* 0x000fe200000e0000 */
[----:B------:R-:W-:Y:S01]  /*49d0*/  IMAD.IADD R59, R10, 0x1, R47 ;  /* 0x000000010a3b7824 */ /* 0x000fe200078e022f */
[----:B------:R-:W-:Y:S01]  /*49e0*/  @!P5 R2UR UR7, R0 ;  /* 0x000000000007d2ca */ /* 0x000fe200000e0000 */
[----:B------:R-:W-:Y:S01]  /*49f0*/  IMAD.IADD R60, R11, 0x1, R58 ;  /* 0x000000010b3c7824 */ /* 0x000fe200078e023a */
[C---:B------:R-:W-:Y:S04]  /*4a00*/  ISETP.NE.AND P0, PT, R28.reuse, 0x2, PT ;  /* 0x000000021c00780c */ /* 0x040fe80003f05270 */
[----:B------:R-:W-:Y:S01]  /*4a10*/  SEL R0, RZ, 0x1, P0 ;  /* 0x00000001ff007807 */ /* 0x000fe20000000000 */
[----:B------:R-:W-:Y:S01]  /*4a20*/  IMAD.U32 R8, RZ, RZ, UR8 ;  /* 0x00000008ff087e24 */ /* 0x000fe2000f8e00ff */
[----:B------:R-:W-:Y:S01]  /*4a30*/  @!UP1 UIADD3 UR8, UPT, UPT, UR6, 0x200, URZ ;  /* 0x0000020006089890 */ /* 0x000fe2000fffe0ff */
[----:B------:R-:W-:Y:S01]  /*4a40*/  SEL R28, R28, RZ, P0 ;  /* 0x000000ff1c1c7207 */ /* 0x000fe20000000000 */
[----:B------:R-:W-:Y:S01]  /*4a50*/  VOTEU.ALL UP1, P5 ;  /* 0x0000000000ff7886 */ /* 0x000fe20002820000 */
[----:B------:R-:W-:Y:S02]  /*4a60*/  LOP3.LUT R27, R27, R0, RZ, 0x3c, !PT ;  /* 0x000000001b1b7212 */ /* 0x000fe400078e3cff */
[----:B------:R-:W-:Y:S01]  /*4a70*/  IMAD.U32 R9, RZ, RZ, UR7 ;  /* 0x00000007ff097e24 */ /* 0x000fe2000f8e00ff */
[----:B------:R-:W-:Y:S04]  /*4a80*/  @!P5 R2UR UR16, R8 ;  /* 0x000000000810d2ca */ /* 0x000fe800000e0000 */
[----:B------:R-:W-:Y:S11]  /*4a90*/  @!P5 R2UR UR17, R9 ;  /* 0x000000000911d2ca */ /* 0x000ff600000e0000 */
[----:B------:R-:W-:Y:S02]  /*4aa0*/  @!UPT UIADD3 URZ, UPT, UPT, URZ, URZ, URZ ;  /* 0x000000fffffff290 */ /* 0x000fe4000fffe0ff */
[----:B------:R3:W-:Y:S01]  /*4ab0*/  @!UP1 UTMALDG.3D [UR8], [UR16], desc[UR14] ;  /* 0x00000e08100095b4 */ /* 0x0007e20008011000 */
[----:B------:R3:W-:Y:S01]  /*4ac0*/  @!P5 SYNCS.ARRIVE.TRANS64.RED.A0TR RZ, [UR6+0x90], R23 ;  /* 0x00009017ffffd9a7 */ /* 0x0007e20008300406 */
[----:B------:R-:W-:Y:S01]  /*4ad0*/  UPLOP3.LUT UP1, UPT, UPT, UPT, UPT, 0x80, 0x8 ;  /* 0x000000000008789c */ /* 0x000fe20003f2f070 */
[----:B------:R-:W-:Y:S01]  /*4ae0*/  SYNCS.ARRIVE.TRANS64.RED.A1T0 RZ, [UR37], RZ ;  /* 0x000000ffffff79a7 */ /* 0x000fe20008100425 */
[----:B------:R-:W-:Y:S09]  /*4af0*/  @P3 BRA `(.L_x_81) ;  /* 0xfffffff400b43947 */ /* 0x000ff2000383ffff */
[----:B------:R-:W-:Y:S07]  /*4b00*/  MOV R0, UR6 ;  /* 0x0000000600007c02 */ /* 0x000fee0008000f00 */
.L_x_82:
[----:B-1----:R-:W-:-:S04]  /*4b10*/  SHF.L.U32 R2, R29, 0x1f, RZ ;  /* 0x0000001f1d027819 */ /* 0x002fc800000006ff */
[----:B------:R1:W2:Y:S03]  /*4b20*/  SYNCS.PHASECHK.TRANS64.TRYWAIT P0, [R0+URZ+0x98], R2 ;  /* 0x00009802000075a7 */ /* 0x0002a600080011ff */
[----:B--2---:R-:W-:Y:S05]  /*4b30*/  @!P0 NANOSLEEP.SYNCS 0x989680 ;  /* 0x009896800000895d */ /* 0x004fea0003900000 */
[----:B------:R-:W2:Y:S02]  /*4b40*/  @!P0 SYNCS.PHASECHK.TRANS64 P0, [R0+URZ+0x98], R2 ;  /* 0x00009802000085a7 */ /* 0x000ea400080010ff */
[----:B--23--:R-:W-:Y:S05]  /*4b50*/  @P0 EXIT ;  /* 0x000000000000094d */ /* 0x00cfea0003800000 */
[----:B------:R-:W-:Y:S05]  /*4b60*/  BRA `(.L_x_82) ;  /* 0xfffffffc00e87947 */ /* 0x000fea000383ffff */
.L_x_73:
[----:B------:R-:W-:-:S06]  /*4b70*/  UISETP.GE.AND UP1, UPT, UR8, 0x4, UPT ;  /* 0x000000040800788c */ /* 0x000fcc000bf26270 */
[----:B------:R-:W-:-:S13]  /*4b80*/  PLOP3.LUT P0, PT, PT, PT, UP1, 0x80, 0x8 ;  /* 0x000000000008781c */ /* 0x000fda0003f0f018 */
[----:B------:R-:W-:Y:S05]  /*4b90*/  @!P0 EXIT ;  /* 0x000000000000894d */ /* 0x000fea0003800000 */
[----:B------:R-:W-:Y:S01]  /*4ba0*/  BAR.SYNC.DEFER_BLOCKING 0x6, 0xa0 ;  /* 0x0182800000007b1d */ /* 0x000fe20000010000 */
[C---:B------:R-:W-:Y:S01]  /*4bb0*/  IMAD.SHL.U32 R3, R65.reuse, 0x20, RZ ;  /* 0x0000002041037824 */ /* 0x040fe200078e00ff */
[----:B------:R-:W-:Y:S01]  /*4bc0*/  CS2R R70, SRZ ;  /* 0x0000000000467805 */ /* 0x000fe2000001ff00 */
[C---:B------:R-:W-:Y:S02]  /*4bd0*/  IMAD.SHL.U32 R2, R65.reuse, 0x10, RZ ;  /* 0x0000001041027824 */ /* 0x040fe400078e00ff */
[----:B------:R-:W-:Y:S01]  /*4be0*/  IMAD.U32 R32, R65, 0x10000, RZ ;  /* 0x0001000041207824 */ /* 0x000fe200078e00ff */
[----:B------:R-:W-:Y:S02]  /*4bf0*/  UMOV UR43, 0x400 ;  /* 0x00000400002b7882 */ /* 0x000fe40000000000 */
[----:B------:R-:W1:Y:S01]  /*4c00*/  LDC R64, c[0x0][0x370] ;  /* 0x0000dc00ff407b82 */ /* 0x000e620000000800 */
[----:B------:R-:W-:Y:S01]  /*4c10*/  ULEA UR43, UR37, UR43, 0x18 ;  /* 0x0000002b252b7291 */ /* 0x000fe2000f8ec0ff */
[----:B------:R-:W-:Y:S01]  /*4c20*/  LOP3.LUT R4, R3, 0x80, RZ, 0xc0, !PT ;  /* 0x0000008003047812 */ /* 0x000fe200078ec0ff */
[----:B------:R-:W-:Y:S01]  /*4c30*/  IMAD.SHL.U32 R66, R65, 0x4, RZ ;  /* 0x0000000441427824 */ /* 0x000fe200078e00ff */
[----:B------:R-:W-:Y:S01]  /*4c40*/  LOP3.LUT R2, R2, 0x600, RZ, 0xc0, !PT ;  /* 0x0000060002027812 */ /* 0x000fe200078ec0ff */
[----:B------:R-:W-:Y:S01]  /*4c50*/  UIADD3 UR4, UPT, UPT, UR43, 0xa00, URZ ;  /* 0x00000a002b047890 */ /* 0x000fe2000fffe0ff */
[----:B------:R-:W-:Y:S01]  /*4c60*/  LOP3.LUT R4, R4, 0x10, R65, 0xf8, !PT ;  /* 0x0000001004047812 */ /* 0x000fe200078ef841 */
[----:B------:R-:W-:Y:S01]  /*4c70*/  IMAD.MOV.U32 R31, RZ, RZ, RZ ;  /* 0x000000ffff1f7224 */ /* 0x000fe200078e00ff */
[----:B------:R-:W2:Y:S01]  /*4c80*/  LDC R28, c[0x0][0xb0c] ;  /* 0x0002c300ff1c7b82 */ /* 0x000ea20000000800 */
[--C-:B------:R-:W-:Y:S01]  /*4c90*/  LOP3.LUT R2, R2, 0x60, R3.reuse, 0xf8, !PT ;  /* 0x0000006002027812 */ /* 0x100fe200078ef803 */
[----:B------:R-:W-:Y:S01]  /*4ca0*/  IMAD.MOV.U32 R74, RZ, RZ, RZ ;  /* 0x000000ffff4a7224 */ /* 0x000fe200078e00ff */
[----:B------:R-:W-:Y:S01]  /*4cb0*/  LOP3.LUT R32, R32, 0x600000, RZ, 0xc0, !PT ;  /* 0x0060000020207812 */ /* 0x000fe200078ec0ff */
[----:B------:R-:W-:Y:S01]  /*4cc0*/  IMAD.MOV.U32 R69, RZ, RZ, RZ ;  /* 0x000000ffff457224 */ /* 0x000fe200078e00ff */
[----:B------:R-:W-:Y:S01]  /*4cd0*/  LOP3.LUT R66, R4, 0x10, R66, 0x78, !PT ;  /* 0x0000001004427812 */ /* 0x000fe200078e7842 */
[----:B------:R-:W-:Y:S01]  /*4ce0*/  IMAD.U32 R72, RZ, RZ, UR4 ;  /* 0x00000004ff487e24 */ /* 0x000fe2000f8e00ff */
[----:B------:R-:W-:Y:S01]  /*4cf0*/  LOP3.LUT R2, R2, 0x100, R3, 0xf8, !PT ;  /* 0x0000010002027812 */ /* 0x000fe200078ef803 */
[----:B------:R-:W4:Y:S01]  /*4d00*/  LDC R62, c[0x0][0xb20] ;  /* 0x0002c800ff3e7b82 */ /* 0x000f220000000800 */
[----:B------:R-:W3:Y:S01]  /*4d10*/  LDS R0, [UR43+0x160] ;  /* 0x0001602bff007984 */ /* 0x000ee20008000800 */
[----:B------:R-:W1:Y:S01]  /*4d20*/  LDCU.64 UR46, c[0x0][0x348] ;  /* 0x00006900ff2e77ac */ /* 0x000e620008000a00 */
[----:B------:R-:W-:Y:S01]  /*4d30*/  LOP3.LUT R66, R2, R66, RZ, 0xfc, !PT ;  /* 0x0000004202427212 */ /* 0x000fe200078efcff */
[----:B------:R-:W1:Y:S04]  /*4d40*/  LDCU.64 UR38, c[0x0][0x888] ;  /* 0x00011100ff2677ac */ /* 0x000e680008000a00 */
[----:B------:R-:W1:Y:S01]  /*4d50*/  LDC R27, c[0x0][0xb30] ;  /* 0x0002cc00ff1b7b82 */ /* 0x000e620000000800 */
[----:B------:R-:W-:-:S07]  /*4d60*/  UIADD3 UR42, UPT, UPT, UR43, 0x200, URZ ;  /* 0x000002002b2a7890 */ /* 0x000fce000fffe0ff */
[----:B------:R-:W1:Y:S08]  /*4d70*/  LDC.64 R56, c[0x0][0xb10] ;  /* 0x0002c400ff387b82 */ /* 0x000e700000000a00 */
[----:B------:R-:W1:Y:S08]  /*4d80*/  LDC.64 R24, c[0x0][0xb18] ;  /* 0x0002c600ff187b82 */ /* 0x000e700000000a00 */
[----:B------:R-:W1:Y:S08]  /*4d90*/  LDC.64 R52, c[0x0][0x888] ;  /* 0x00022200ff347b82 */ /* 0x000e700000000a00 */
[----:B------:R-:W1:Y:S01]  /*4da0*/  LDC.64 R22, c[0x0][0xb28] ;  /* 0x0002ca00ff167b82 */ /* 0x000e620000000a00 */
[----:B---3--:R-:W-:-:S07]  /*4db0*/  IMAD.IADD R32, R0, 0x1, R32 ;  /* 0x0000000100207824 */ /* 0x008fce00078e0220 */
[----:B------:R-:W3:Y:S08]  /*4dc0*/  LDC.64 R54, c[0x0][0x890] ;  /* 0x00022400ff367b82 */ /* 0x000ef00000000a00 */
[----:B------:R-:W1:Y:S08]  /*4dd0*/  LDC.64 R50, c[0x0][0x8b0] ;  /* 0x00022c00ff327b82 */ /* 0x000e700000000a00 */
[----:B------:R-:W1:Y:S08]  /*4de0*/  LDC.64 R48, c[0x0][0x8a8] ;  /* 0x00022a00ff307b82 */ /* 0x000e700000000a00 */
[----:B--2-4-:R-:W1:Y:S02]  /*4df0*/  LDC R63, c[0x0][0x374] ;  /* 0x0000dd00ff3f7b82 */ /* 0x014e640000000800 */
.L_x_100:
[----:B------:R-:W-:Y:S02]  /*4e00*/  LEA R0, R74, UR43, 0x3 ;  /* 0x0000002b4a007c11 */ /* 0x000fe4000f8e18ff */
[----:B------:R-:W-:Y:S02]  /*4e10*/  SHF.L.U32 R2, R70, 0x1f, RZ ;  /* 0x0000001f46027819 */ /* 0x000fe400000006ff */
[----:B------:R-:W-:Y:S02]  /*4e20*/  LEA R16, R74, UR43, 0x4 ;  /* 0x0000002b4a107c11 */ /* 0x000fe4000f8e20ff */
[----:B--2---:R-:W2:Y:S02]  /*4e30*/  SYNCS.PHASECHK.TRANS64.TRYWAIT P0, [R0+URZ+0xb0], R2 ;  /* 0x0000b002000075a7 */ /* 0x004ea400080011ff */
[----:B-12---:R-:W-:Y:S05]  /*4e40*/  @!P0 BRA `(.L_x_83) ;  /* 0x0000001c00b88947 */ /* 0x006fea0003800000 */
.L_x_142:
[----:B------:R-:W4:Y:S01]  /*4e50*/  LDC.64 R10, c[0x0][0xb10] ;  /* 0x0002c400ff0a7b82 */ /* 0x000f220000000a00 */
[----:B------:R-:W3:Y:S01]  /*4e60*/  LDS.128 R16, [R16+0x140] ;  /* 0x0001400010107984 */ /* 0x000ee20000000c00 */
[----:B-1----:R-:W-:Y:S01]  /*4e70*/  ISETP.NE.AND P1, PT, R27, 0x1, PT ;  /* 0x000000011b00780c */ /* 0x002fe20003f25270 */
[----:B--2---:R-:W-:Y:S01]  /*4e80*/  VIADD R0, R0, 0xc0 ;  /* 0x000000c000007836 */ /* 0x004fe20000000000 */
[----:B------:R-:W-:Y:S04]  /*4e90*/  ISETP.GE.AND P0, PT, R26, 0x1, PT ;  /* 0x000000011a00780c */ /* 0x000fe80003f06270 */
[----:B------:R-:W1:Y:S01]  /*4ea0*/  LDC.64 R8, c[0x0][0xb18] ;  /* 0x0002c600ff087b82 */ /* 0x000e620000000a00 */
[----:B------:R-:W-:Y:S01]  /*4eb0*/  PRMT R0, RZ, 0x654, R0 ;  /* 0x00000654ff007816 */ /* 0x000fe20000000000 */
[----:B------:R-:W-:Y:S01]  /*4ec0*/  @!PT LDS RZ, [RZ] ;  /* 0x00000000fffff984 */ /* 0x000fe20000000800 */
[----:B------:R-:W-:Y:S01]  /*4ed0*/  @!PT LDS RZ, [RZ] ;  /* 0x00000000fffff984 */ /* 0x000fe20000000800 */
[----:B------:R-:W-:Y:S01]  /*4ee0*/  @!PT LDS RZ, [RZ] ;  /* 0x00000000fffff984 */ /* 0x000fe20000000800 */
[----:B------:R-:W-:Y:S01]  /*4ef0*/  @!PT LDS RZ, [RZ] ;  /* 0x00000000fffff984 */ /* 0x000fe20000000800 */
[----:B------:R2:W-:Y:S06]  /*4f00*/  MEMBAR.ALL.CTA ;  /* 0x0000000000007992 */ /* 0x0005ec0000008000 */
[----:B--2---:R-:W2:Y:S01]  /*4f10*/  FENCE.VIEW.ASYNC.S ;  /* 0x00000000000073c6 */ /* 0x004ea20000000000 */
[----:B------:R-:W1:Y:S08]  /*4f20*/  @!P1 LDC R12, c[0x0][0xb20] ;  /* 0x0002c800ff0c9b82 */ /* 0x000e700000000800 */
[----:B------:R-:W1:Y:S01]  /*4f30*/  @!P1 LDC R7, c[0x0][0xb0c] ;  /* 0x0002c300ff079b82 */ /* 0x000e620000000800 */
[----:B--2---:R2:W-:Y:S01]  /*4f40*/  SYNCS.ARRIVE.TRANS64.RED.A1T0 RZ, [R0+URZ], RZ ;  /* 0x000000ff00ff79a7 */ /* 0x0045e200081004ff */
[----:B---3--:R-:W-:Y:S04]  /*4f50*/  LOP3.LUT P4, RZ, R18, 0x1, RZ, 0xc0, !PT ;  /* 0x0000000112ff7812 */ /* 0x008fe8000788c0ff */
[----:B------:R-:W-:Y:S09]  /*4f60*/  P2R R73, PR, RZ, 0x10 ;  /* 0x00000010ff497803 */ /* 0x000ff20000000000 */
[----:B------:R-:W-:Y:S02]  /*4f70*/  @P4 MOV R30, R16 ;  /* 0x00000010001e4202 */ /* 0x000fe40000000f00 */
[----:B------:R-:W-:Y:S01]  /*4f80*/  @P4 LOP3.LUT R29, R17, 0xffff, RZ, 0xc0, !PT ;  /* 0x0000ffff111d4812 */ /* 0x000fe200078ec0ff */
[----:B--2-4-:R-:W-:Y:S06]  /*4f90*/  @!P0 BRA `(.L_x_84) ;  /* 0x0000000000a48947 */ /* 0x014fec0003800000 */
[-C--:B------:R-:W-:Y:S01]  /*4fa0*/  IMAD.HI.U32 R0, R63, R25.reuse, RZ ;  /* 0x000000193f007227 */ /* 0x080fe200078e00ff */
[----:B------:R-:W-:Y:S02]  /*4fb0*/  ISETP.NE.AND P0, PT, R24, 0x1, PT ;  /* 0x000000011800780c */ /* 0x000fe40003f05270 */
[----:B------:R-:W-:Y:S01]  /*4fc0*/  ISETP.NE.AND P2, PT, R26, 0x1, PT ;  /* 0x000000011a00780c */ /* 0x000fe20003f45270 */
[----:B------:R-:W-:Y:S01]  /*4fd0*/  IMAD.HI.U32 R4, R64, R56, RZ ;  /* 0x0000003840047227 */ /* 0x000fe200078e00ff */
[----:B------:R-:W-:Y:S02]  /*4fe0*/  SHF.R.U32.HI R0, RZ, R62, R0 ;  /* 0x0000003eff007219 */ /* 0x000fe40000011600 */
[----:B------:R-:W-:Y:S01]  /*4ff0*/  ISETP.NE.AND P3, PT, R28, 0x1, PT ;  /* 0x000000011c00780c */ /* 0x000fe20003f65270 */
[----:B------:R-:W-:Y:S01]  /*5000*/  IMAD.HI.U32 R6, R29, R25, RZ ;  /* 0x000000191d067227 */ /* 0x000fe200078e00ff */
[-C--:B------:R-:W-:Y:S02]  /*5010*/  SHF.R.U32.HI R4, RZ, R57.reuse, R4 ;  /* 0x00000039ff047219 */ /* 0x080fe40000011604 */
        /* <DEDUP_REMOVED lines=14> */
[C---:B------:R-:W-:Y:S03]  /*5100*/  IMAD.HI.U32 R0, R3.reuse, R22, RZ ;  /* 0x0000001603007227 */ /* 0x040fe600078e00ff */
[C---:B------:R-:W-:Y:S02]  /*5110*/  ISETP.GE.OR P0, PT, R2.reuse, R5, P0 ;  /* 0x000000050200720c */ /* 0x040fe40000706670 */
[----:B------:R-:W-:Y:S04]  /*5120*/  SHF.R.U32.HI R0, RZ, R23, R0 ;  /* 0x00000017ff007219 */ /* 0x000fe80000011600 */
[C---:B------:R-:W-:Y:S05]  /*5130*/  SEL R6, R3.reuse, R0, !P2 ;  /* 0x0000000003067207 */ /* 0x040fea0005000000 */
        /* <DEDUP_REMOVED lines=14> */
[----:B------:R-:W-:Y:S07]  /*5220*/  IMAD R29, R3, R24, R29 ;  /* 0x00000018031d7224 */ /* 0x000fee00078e021d */
.L_x_84:
[----:B------:R-:W-:Y:S01]  /*5230*/  @!P1 IMAD.HI.U32 R0, R30, R10, RZ ;  /* 0x0000000a1e009227 */ /* 0x000fe200078e00ff */
[----:B-1----:R-:W-:Y:S01]  /*5240*/  @!P1 ISETP.NE.AND P0, PT, R8, 0x1, PT ;  /* 0x000000010800980c */ /* 0x002fe20003f05270 */
[----:B------:R-:W-:Y:S01]  /*5250*/  ULOP3.LUT UP0, URZ, UR42, 0x90, URZ, 0xc0, !UPT ;  /* 0x000000902aff7892 */ /* 0x000fe2000f80c0ff */
[----:B------:R-:W-:Y:S01]  /*5260*/  @!P1 ISETP.NE.AND P2, PT, R7, 0x1, PT ;  /* 0x000000010700980c */ /* 0x000fe20003f45270 */
[C---:B------:R-:W-:Y:S01]  /*5270*/  @!P1 IMAD.HI.U32 R2, R29.reuse, R9, RZ ;  /* 0x000000091d029227 */ /* 0x040fe200078e00ff */
[----:B------:R-:W-:Y:S02]  /*5280*/  @!P1 SHF.R.U32.HI R0, RZ, R11, R0 ;  /* 0x0000000bff009219 */ /* 0x000fe40000011600 */
[----:B------:R-:W-:Y:S01]  /*5290*/  @P4 SHF.R.U32.HI R68, RZ, 0x10, R17 ;  /* 0x00000010ff444819 */ /* 0x000fe20000011611 */
[----:B------:R-:W-:Y:S01]  /*52a0*/  VIADD R74, R74, 0x1 ;  /* 0x000000014a4a7836 */ /* 0x000fe20000000000 */
[----:B------:R-:W-:Y:S02]  /*52b0*/  @!P1 SHF.R.U32.HI R2, RZ, R12, R2 ;  /* 0x0000000cff029219 */ /* 0x000fe40000011602 */
[----:B------:R-:W-:Y:S02]  /*52c0*/  @!P1 SEL R3, R30, R0, !P2 ;  /* 0x000000001e039207 */ /* 0x000fe40005000000 */
[----:B------:R-:W-:Y:S05]  /*52d0*/  @!P1 SEL R2, R29, R2, !P0 ;  /* 0x000000021d029207 */ /* 0x000fea0004000000 */
[----:B------:R-:W-:Y:S02]  /*52e0*/  @!P1 IMAD.IADD R0, R2, 0x1, -R3 ;  /* 0x0000000102009824 */ /* 0x000fe400078e0a03 */
[----:B------:R-:W-:Y:S02]  /*52f0*/  @!P1 IMAD.IADD R2, R3, 0x1, -R2 ;  /* 0x0000000103029824 */ /* 0x000fe400078e0a02 */
[----:B------:R-:W-:Y:S02]  /*5300*/  @!P1 IMAD R30, R0, R7, R30 ;  /* 0x00000007001e9224 */ /* 0x000fe400078e021e */
[----:B------:R-:W-:Y:S01]  /*5310*/  @!P1 IMAD R29, R2, R8, R29 ;  /* 0x00000008021d9224 */ /* 0x000fe200078e021d */
[----:B------:R-:W-:Y:S06]  /*5320*/  BRA.U !UP0, `(.L_x_85) ;  /* 0x0000000108407547 */ /* 0x000fec000b800000 */
[----:B------:R-:W1:Y:S01]  /*5330*/  LDCU.64 UR8, c[0x4][0x80] ;  /* 0x01001000ff0877ac */ /* 0x000e620008000a00 */
[----:B------:R-:W-:Y:S01]  /*5340*/  MOV R3, 0x0 ;  /* 0x0000000000037802 */ /* 0x000fe20000000f00 */
[----:B------:R-:W-:Y:S02]  /*5350*/  HFMA2 R12, -RZ, RZ, 0, 5.9604644775390625e-08 ;  /* 0x00000001ff0c7431 */ /* 0x000fe400000001ff */
[----:B------:R-:W-:Y:S02]  /*5360*/  IMAD.MOV.U32 R8, RZ, RZ, 0x70 ;  /* 0x00000070ff087424 */ /* 0x000fe400078e00ff */
[----:B------:R-:W-:Y:S01]  /*5370*/  IMAD.MOV.U32 R13, RZ, RZ, RZ ;  /* 0x000000ffff0d7224 */ /* 0x000fe200078e00ff */
[----:B------:R-:W2:Y:S01]  /*5380*/  LDCU.64 UR6, c[0x4][0x88] ;  /* 0x01001100ff0677ac */ /* 0x000ea20008000a00 */
[----:B------:R-:W3:Y:S01]  /*5390*/  LDC.64 R2, c[0x4][R3] ;  /* 0x0100000003027b82 */ /* 0x000ee20000000a00 */
[----:B------:R-:W4:Y:S01]  /*53a0*/  LDCU.64 UR4, c[0x4][0x8] ;  /* 0x01000100ff0477ac */ /* 0x000f220008000a00 */
[----:B-1----:R-:W-:Y:S01]  /*53b0*/  MOV R5, UR9 ;  /* 0x0000000900057c02 */ /* 0x002fe20008000f00 */
[----:B------:R-:W-:Y:S01]  /*53c0*/  IMAD.U32 R4, RZ, RZ, UR8 ;  /* 0x00000008ff047e24 */ /* 0x000fe2000f8e00ff */
[----:B--2---:R-:W-:Y:S01]  /*53d0*/  MOV R7, UR7 ;  /* 0x0000000700077c02 */ /* 0x004fe20008000f00 */
[----:B------:R-:W-:Y:S01]  /*53e0*/  IMAD.U32 R6, RZ, RZ, UR6 ;  /* 0x00000006ff067e24 */ /* 0x000fe2000f8e00ff */
[----:B----4-:R-:W-:Y:S01]  /*53f0*/  MOV R11, UR5 ;  /* 0x00000005000b7c02 */ /* 0x010fe20008000f00 */
[----:B------:R-:W-:Y:S02]  /*5400*/  IMAD.U32 R10, RZ, RZ, UR4 ;  /* 0x00000004ff0a7e24 */ /* 0x000fe4000f8e00ff */
[----:B------:R-:W-:Y:S07]  /*5410*/  LEPC R20, `(.L_x_85) ;  /* 0x000000001014794e */ /* 0x000fee0000000000 */
[----:B---3-5:R-:W-:Y:S05]  /*5420*/  CALL.ABS.NOINC R2 ;  /* 0x0000000002007343 */ /* 0x028fea0003c00000 */
.L_x_85:
[----:B------:R-:W-:Y:S01]  /*5430*/  LOP3.LUT P0, RZ, R72, 0x90, RZ, 0xc0, !PT ;  /* 0x0000009048ff7812 */ /* 0x000fe2000780c0ff */
[----:B------:R-:W-:Y:S11]  /*5440*/  BSSY.RECONVERGENT B6, `(.L_x_86) ;  /* 0x0000013000067945 */ /* 0x000ff60003800200 */
[----:B------:R-:W-:Y:S01]  /*5450*/  @!UPT UIADD3 URZ, UPT, UPT, URZ, URZ, URZ ;  /* 0x000000fffffff290 */ /* 0x000fe2000fffe0ff */
[----:B------:R-:W-:Y:S05]  /*5460*/  @!P0 BRA `(.L_x_87) ;  /* 0x0000000000408947 */ /* 0x000fea0003800000 */
        /* <DEDUP_REMOVED lines=16> */
.L_x_87:
[----:B------:R-:W-:Y:S05]  /*5570*/  BSYNC.RECONVERGENT B6 ;  /* 0x0000000000067941 */ /* 0x000fea0003800200 */
.L_x_86:
[----:B------:R-:W-:Y:S01]  /*5580*/  ISETP.NE.U32.AND P3, PT, R54, RZ, PT ;  /* 0x000000ff3600720c */ /* 0x000fe20003f65070 */
[----:B------:R-:W-:Y:S01]  /*5590*/  UISETP.NE.AND UP1, UPT, UR44, URZ, UPT ;  /* 0x000000ff2c00728c */ /* 0x000fe2000bf25270 */
[----:B------:R-:W-:Y:S02]  /*55a0*/  ISETP.NE.U32.AND P4, PT, R50, RZ, PT ;  /* 0x000000ff3200720c */ /* 0x000fe40003f85070 */
[----:B------:R-:W-:Y:S02]  /*55b0*/  ISETP.NE.AND.EX P3, PT, R55, RZ, PT, P3 ;  /* 0x000000ff3700720c */ /* 0x000fe40003f65330 */
[----:B------:R-:W-:Y:S02]  /*55c0*/  PLOP3.LUT P1, PT, PT, PT, PT, 0x8, 0x80 ;  /* 0x000000000080781c */ /* 0x000fe40003f2e170 */
[----:B------:R-:W-:Y:S02]  /*55d0*/  PLOP3.LUT P0, PT, PT, PT, UP1, 0x80, 0x8 ;  /* 0x000000000008781c */ /* 0x000fe40003f0f018 */
[----:B------:R-:W-:Y:S02]  /*55e0*/  ISETP.NE.AND.EX P4, PT, R51, RZ, PT, P4 ;  /* 0x000000ff3300720c */ /* 0x000fe40003f85340 */
[----:B------:R-:W1:Y:S09]  /*55f0*/  @UP1 LDCU.64 UR4, c[0x0][0x888] ;  /* 0x00011100ff0417ac */ /* 0x000e720008000a00 */
[----:B------:R-:W-:Y:S01]  /*5600*/  @P0 PLOP3.LUT P1, PT, P3, PT, PT, 0x80, 0x8 ;  /* 0x000000000008081c */ /* 0x000fe20001f2f070 */
[----:B-1----:R-:W-:Y:S04]  /*5610*/  @UP1 UISETP.NE.U32.AND UP0, UPT, UR4, URZ, UPT ;  /* 0x000000ff0400128c */ /* 0x002fe8000bf05070 */
[----:B------:R-:W-:Y:S04]  /*5620*/  @UP1 UISETP.NE.AND.EX UP0, UPT, UR5, URZ, UPT, UP0 ;  /* 0x000000ff0500128c */ /* 0x000fe8000bf05300 */
[----:B------:R-:W-:Y:S01]  /*5630*/  @UP1 USEL UR4, URZ, 0xffffffff, UP0 ;  /* 0xffffffffff041887 */ /* 0x000fe20008000000 */
[----:B------:R-:W-:Y:S11]  /*5640*/  @!P3 BRA `(.L_x_88) ;  /* 0x00000000002cb947 */ /* 0x000ff60003800000 */
[----:B------:R-:W-:Y:S01]  /*5650*/  ISETP.NE.U32.AND P2, PT, R52, RZ, PT ;  /* 0x000000ff3400720c */ /* 0x000fe20003f45070 */
[----:B------:R-:W-:Y:S03]  /*5660*/  IMAD.MOV.U32 R61, RZ, RZ, 0x1 ;  /* 0x00000001ff3d7424 */ /* 0x000fe600078e00ff */
[----:B------:R-:W-:Y:S11]  /*5670*/  ISETP.NE.AND.EX P2, PT, R53, RZ, PT, P2 ;  /* 0x000000ff3500720c */ /* 0x000ff60003f45320 */
[----:B------:R-:W-:Y:S02]  /*5680*/  @!UPT UIADD3 URZ, UPT, UPT, URZ, URZ, URZ ;  /* 0x000000fffffff290 */ /* 0x000fe4000fffe0ff */
[----:B------:R-:W1:Y:S01]  /*5690*/  @P2 LDC.64 R2, c[0x0][0x888] ;  /* 0x00022200ff022b82 */ /* 0x000e620000000a00 */
[----:B------:R-:W-:Y:S04]  /*56a0*/  @P2 IMAD R0, R54, UR36, RZ ;  /* 0x0000002436002c24 */ /* 0x000fe8000f8e02ff */
[----:B-1----:R-:W-:Y:S04]  /*56b0*/  @P2 IMAD.WIDE R2, R0, 0x4, R2 ;  /* 0x0000000400022825 */ /* 0x002fe800078e0202 */
[----:B------:R-:W-:Y:S01]  /*56c0*/  HFMA2 R0, -RZ, RZ, 0, 5.9604644775390625e-08 ;  /* 0x00000001ff007431 */ /* 0x000fe200000001ff */
[----:B-----5:R1:W5:Y:S04]  /*56d0*/  @P2 LDG.E R34, desc[UR40][R2.64] ;  /* 0x0000002802222981 */ /* 0x020368000c1e1900 */
[----:B------:R-:W-:Y:S01]  /*56e0*/  @!P2 PRMT R61, R0, 0x7610, R61 ;  /* 0x00007610003da816 */ /* 0x000fe2000000003d */
[----:B-1----:R-:W2:Y:S06]  /*56f0*/  @!P2 LDC R34, c[0x0][0x880] ;  /* 0x00022000ff22ab82 */ /* 0x002eac0000000800 */
.L_x_88:
[----:B------:R-:W-:Y:S05]  /*5700*/  @!P4 BRA `(.L_x_89) ;  /* 0x000000000020c947 */ /* 0x000fea0003800000 */
[----:B------:R-:W-:Y:S04]  /*5710*/  ISETP.NE.U32.AND P2, PT, R48, RZ, PT ;  /* 0x000000ff3000720c */ /* 0x000fe80003f45070 */
[----:B------:R-:W-:Y:S11]  /*5720*/  ISETP.NE.AND.EX P2, PT, R49, RZ, PT, P2 ;  /* 0x000000ff3100720c */ /* 0x000ff60003f45320 */
[----:B------:R-:W-:Y:S02]  /*5730*/  @!UPT UIADD3 URZ, UPT, UPT, URZ, URZ, URZ ;  /* 0x000000fffffff290 */ /* 0x000fe4000fffe0ff */
[----:B------:R-:W1:Y:S01]  /*5740*/  @P2 LDC.64 R2, c[0x0][0x8a8] ;  /* 0x00022a00ff022b82 */ /* 0x000e620000000a00 */
[----:B------:R-:W-:Y:S04]  /*5750*/  @P2 IMAD R0, R50, UR36, RZ ;  /* 0x0000002432002c24 */ /* 0x000fe8000f8e02ff */
[----:B-1----:R-:W-:Y:S05]  /*5760*/  @P2 IMAD.WIDE R2, R0, 0x4, R2 ;  /* 0x0000000400022825 */ /* 0x002fea00078e0202 */
[----:B-----5:R1:W5:Y:S02]  /*5770*/  @P2 LDG.E R33, desc[UR40][R2.64] ;  /* 0x0000002802212981 */ /* 0x020364000c1e1900 */
[----:B-1----:R-:W3:Y:S02]  /*5780*/  @!P2 LDC R33, c[0x0][0x8a0] ;  /* 0x00022800ff21ab82 */ /* 0x002ee40000000800 */
.L_x_89:
[----:B--2--5:R-:W-:Y:S01]  /*5790*/  @P0 ISETP.NE.AND P4, PT, R34, RZ, PT ;  /* 0x000000ff2200020c */ /* 0x024fe20003f85270 */
[----:B------:R-:W-:Y:S01]  /*57a0*/  IMAD.U32 R0, RZ, RZ, UR4 ;  /* 0x00000004ff007e24 */ /* 0x000fe2000f8e00ff */
[----:B------:R-:W-:Y:S01]  /*57b0*/  @P0 LOP3.LUT P2, RZ, R61, 0xff, RZ, 0xc0, !PT ;  /* 0x000000ff3dff0812 */ /* 0x000fe2000784c0ff */
[----:B------:R-:W-:Y:S01]  /*57c0*/  BSSY B1, `(.L_x_90) ;  /* 0x0000034000017945 */ /* 0x000fe20003800000 */
[----:B------:R-:W-:Y:S02]  /*57d0*/  @P0 SEL R2, RZ, 0xffffffff, P4 ;  /* 0xffffffffff020807 */ /* 0x000fe40002000000 */
[----:B------:R-:W-:Y:S02]  /*57e0*/  CS2R R38, SRZ ;  /* 0x0000000000267805 */ /* 0x000fe4000001ff00 */
[----:B------:R-:W-:Y:S02]  /*57f0*/  LEA R35, R31, UR43, 0x3 ;  /* 0x0000002b1f237c11 */ /* 0x000fe4000f8e18ff */
[----:B------:R-:W-:Y:S02]  /*5800*/  CS2R R36, SRZ ;  /* 0x0000000000247805 */ /* 0x000fe4000001ff00 */
[----:B------:R-:W-:Y:S02]  /*5810*/  @P1 SEL R2, R0, R2, !P2 ;  /* 0x0000000200021207 */ /* 0x000fe40005000000 */
[----:B------:R-:W-:Y:S02]  /*5820*/  SHF.L.U32 R3, R71, 0x1f, RZ ;  /* 0x0000001f47037819 */ /* 0x000fe400000006ff */
[----:B------:R-:W-:Y:S02]  /*5830*/  @P0 LOP3.LUT R2, R2, 0x1, RZ, 0xc0, !PT ;  /* 0x0000000102020812 */ /* 0x000fe400078ec0ff */
[----:B------:R-:W-:Y:S02]  /*5840*/  PLOP3.LUT P5, PT, PT, PT, PT, 0x8, 0x80 ;  /* 0x000000000080781c */ /* 0x000fe40003fae170 */
[----:B------:R-:W-:Y:S02]  /*5850*/  ISETP.NE.U32.OR P1, PT, R2, 0x1, !P0 ;  /* 0x000000010200780c */ /* 0x000fe40004725470 */
[----:B------:R-:W-:Y:S11]  /*5860*/  LEA.HI R2, R31, R31, RZ, 0x1 ;  /* 0x0000001f1f027211 */ /* 0x000ff600078f08ff */
[----:B------:R-:W-:Y:S04]  /*5870*/  @P1 SHF.L.U32 R0, R69, 0x1f, RZ ;  /* 0x0000001f45001819 */ /* 0x000fe800000006ff */
[----:B------:R1:W2:Y:S01]  /*5880*/  @P1 SYNCS.PHASECHK.TRANS64.TRYWAIT P0, [UR43+0x90], R0 ;  /* 0x00009000ff0015a7 */ /* 0x0002a2000800112b */
[----:B------:R4:W3:Y:S01]  /*5890*/  SYNCS.PHASECHK.TRANS64.TRYWAIT P4, [R35+URZ+0xd0], R3 ;  /* 0x0000d003230075a7 */ /* 0x0008e200080811ff */
[C---:B-1----:R-:W-:Y:S01]  /*58a0*/  IMAD.SHL.U32 R0, R2.reuse, 0x10, RZ ;  /* 0x0000001002007824 */ /* 0x042fe200078e00ff */
[----:B------:R-:W-:Y:S04]  /*58b0*/  LOP3.LUT R2, R2, 0xffe, RZ, 0xc0, !PT ;  /* 0x00000ffe02027812 */ /* 0x000fe800078ec0ff */
[----:B------:R-:W-:Y:S01]  /*58c0*/  LOP3.LUT R0, R0, 0xffffffe0, RZ, 0xc0, !PT ;  /* 0xffffffe000007812 */ /* 0x000fe200078ec0ff */
[----:B------:R-:W-:Y:S04]  /*58d0*/  IMAD.IADD R2, R31, 0x1, -R2 ;  /* 0x000000011f027824 */ /* 0x000fe800078e0a02 */
[----:B------:R-:W-:Y:S04]  /*58e0*/  IMAD.IADD R0, R32, 0x1, R0 ;  /* 0x0000000120007824 */ /* 0x000fe800078e0200 */
[----:B------:R-:W-:Y:S01]  /*58f0*/  IMAD R2, R2, 0x100000, R0 ;  /* 0x0010000002027824 */ /* 0x000fe200078e0200 */
[----:B--2---:R-:W-:Y:S01]  /*5900*/  @P1 PLOP3.LUT P5, PT, P0, PT, PT, 0x8, 0x80 ;  /* 0x000000000080181c */ /* 0x004fe200007ae170 */
[----:B------:R-:W-:Y:S01]  /*5910*/  @!UPT UIADD3 URZ, UPT, UPT, URZ, URZ, URZ ;  /* 0x000000fffffff290 */ /* 0x000fe2000fffe0ff */
[----:B---34-:R-:W-:Y:S11]  /*5920*/  @!P1 BRA `(.L_x_91) ;  /* 0x0000000000749947 */ /* 0x018ff60003800000 */
[----:B------:R-:W-:Y:S01]  /*5930*/  ISETP.NE.U32.AND P0, PT, RZ, UR38, PT ;  /* 0x00000026ff007c0c */ /* 0x000fe2000bf05070 */
[----:B------:R-:W-:Y:S01]  /*5940*/  BSSY B0, `(.L_x_92) ;  /* 0x0000010000007945 */ /* 0x000fe20003800000 */
[----:B------:R-:W-:Y:S02]  /*5950*/  ISETP.NE.AND P2, PT, R34, RZ, PT ;  /* 0x000000ff2200720c */ /* 0x000fe40003f45270 */
[----:B------:R-:W-:Y:S02]  /*5960*/  CS2R R38, SRZ ;  /* 0x0000000000267805 */ /* 0x000fe4000001ff00 */
[----:B------:R-:W-:Y:S02]  /*5970*/  ISETP.NE.AND.EX P0, PT, RZ, UR39, PT, P0 ;  /* 0x00000027ff007c0c */ /* 0x000fe4000bf05300 */
[----:B------:R-:W-:Y:S02]  /*5980*/  CS2R R36, SRZ ;  /* 0x0000000000247805 */ /* 0x000fe4000001ff00 */
[----:B------:R-:W-:Y:S02]  /*5990*/  LOP3.LUT P1, RZ, R61, 0xff, RZ, 0xc0, !PT ;  /* 0x000000ff3dff7812 */ /* 0x000fe4000782c0ff */
[----:B------:R-:W-:Y:S02]  /*59a0*/  SEL R0, RZ, 0xffffffff, P2 ;  /* 0xffffffffff007807 */ /* 0x000fe40001000000 */
[----:B------:R-:W-:Y:S04]  /*59b0*/  SEL R4, RZ, 0xffffffff, P0 ;  /* 0xffffffffff047807 */ /* 0x000fe80000000000 */
[----:B------:R-:W-:Y:S04]  /*59c0*/  @P3 SEL R0, R4, R0, !P1 ;  /* 0x0000000004003207 */ /* 0x000fe80004800000 */
[----:B------:R-:W-:Y:S04]  /*59d0*/  LOP3.LUT R0, R0, 0x1, RZ, 0xc0, !PT ;  /* 0x0000000100007812 */ /* 0x000fe800078ec0ff */
[----:B------:R-:W-:Y:S01]  /*59e0*/  ISETP.NE.U32.AND P0, PT, R0, 0x1, PT ;  /* 0x000000010000780c */ /* 0x000fe20003f05070 */
[----:B------:R-:W-:Y:S01]  /*59f0*/  @!UPT UIADD3 URZ, UPT, UPT, URZ, URZ, URZ ;  /* 0x000000fffffff290 */ /* 0x000fe2000fffe0ff */
[----:B------:R-:W-:Y:S11]  /*5a00*/  @!P5 BRA `(.L_x_93) ;  /* 0x00000000000cd947 */ /* 0x000ff60003800000 */
[----:B------:R-:W-:Y:S04]  /*5a10*/  SHF.L.U32 R4, R69, 0x1f, RZ ;  /* 0x0000001f45047819 */ /* 0x000fe800000006ff */
[----:B------:R-:W1:Y:S02]  /*5a20*/  SYNCS.PHASECHK.TRANS64.TRYWAIT P1, [UR43+0x90], R4 ;  /* 0x00009004ff0075a7 */ /* 0x000e64000802112b */
[----:B-1----:R-:W-:Y:S05]  /*5a30*/  @!P1 BRA `(.L_x_94) ;  /* 0x0000001000d09947 */ /* 0x002fea0003800000 */
.L_x_93:
[----:B------:R-:W-:Y:S05]  /*5a40*/  BSYNC B0 ;  /* 0x0000000000007941 */ /* 0x000fea0003800000 */
.L_x_92:
[----:B------:R2:W3:Y:S01]  /*5a50*/  @P0 LDS.128 R36, [R66+UR43+0x200] ;  /* 0x0002002b42240984 */ /* 0x0004e20008000c00 */
[----:B------:R-:W-:Y:S01]  /*5a60*/  UIADD3 UR4, UPT, UPT, UR43, 0x98, URZ ;  /* 0x000000982b047890 */ /* 0x000fe2000fffe0ff */
[----:B------:R-:W-:Y:S01]  /*5a70*/  LOP3.LUT R69, R69, 0x1, RZ, 0x3c, !PT ;  /* 0x0000000145457812 */ /* 0x000fe200078e3cff */
[----:B------:R-:W-:Y:S01]  /*5a80*/  @!PT LDS RZ, [RZ] ;  /* 0x00000000fffff984 */ /* 0x000fe20000000800 */
[----:B------:R-:W-:Y:S01]  /*5a90*/  @!PT LDS RZ, [RZ] ;  /* 0x00000000fffff984 */ /* 0x000fe20000000800 */
[----:B------:R-:W-:Y:S01]  /*5aa0*/  @!PT LDS RZ, [RZ] ;  /* 0x00000000fffff984 */ /* 0x000fe20000000800 */
[----:B------:R-:W-:Y:S01]  /*5ab0*/  @!PT LDS RZ, [RZ] ;  /* 0x00000000fffff984 */ /* 0x000fe20000000800 */
[----:B------:R4:W-:Y:S06]  /*5ac0*/  MEMBAR.ALL.CTA ;  /* 0x0000000000007992 */ /* 0x0009ec0000008000 */
[----:B----4-:R-:W4:Y:S01]  /*5ad0*/  FENCE.VIEW.ASYNC.S ;  /* 0x00000000000073c6 */ /* 0x010f220000000000 */
[----:B------:R-:W-:Y:S09]  /*5ae0*/  UPRMT UR4, UR37, 0x654, UR4 ;  /* 0x0000065425047896 */ /* 0x000ff20008000004 */
[----:B----4-:R-:W-:Y:S03]  /*5af0*/  SYNCS.ARRIVE.TRANS64.RED.A1T0 RZ, [UR4], RZ ;  /* 0x000000ffffff79a7 */ /* 0x010fe60008100404 */
.L_x_91:
[----:B------:R-:W-:Y:S05]  /*5b00*/  BSYNC B1 ;  /* 0x0000000000017941 */ /* 0x000fea0003800000 */
.L_x_90:
[----:B-1----:R-:W-:Y:S04]  /*5b10*/  SHF.R.U32.HI R0, RZ, 0x15, R2 ;  /* 0x00000015ff007819 */ /* 0x002fe80000011602 */
[----:B------:R-:W-:Y:S01]  /*5b20*/  LOP3.LUT P0, RZ, R0, 0x3, R67, 0x48, !PT ;  /* 0x0000000300ff7812 */ /* 0x000fe20007804843 */
[----:B------:R-:W-:Y:S01]  /*5b30*/  @!UPT UIADD3 URZ, UPT, UPT, URZ, URZ, URZ ;  /* 0x000000fffffff290 */ /* 0x000fe2000fffe0ff */
[----:B------:R-:W-:Y:S11]  /*5b40*/  @P4 BRA `(.L_x_95) ;  /* 0x0000000000084947 */ /* 0x000ff60003800000 */
[----:B------:R-:W1:Y:S02]  /*5b50*/  SYNCS.PHASECHK.TRANS64.TRYWAIT P1, [R35+URZ+0xd0], R3 ;  /* 0x0000d003230075a7 */ /* 0x000e6400080211ff */
[----:B-1----:R-:W-:Y:S05]  /*5b60*/  @!P1 BRA `(.L_x_96) ;  /* 0x00000010009c9947 */ /* 0x002fea0003800000 */
.L_x_95:
[----:B------:R-:W-:Y:S05]  /*5b70*/  @!P0 BRA `(.L_x_97) ;  /* 0x0000000000408947 */ /* 0x000fea0003800000 */
[----:B------:R-:W4:Y:S01]  /*5b80*/  LDCU.64 UR8, c[0x4][0x70] ;  /* 0x01000e00ff0877ac */ /* 0x000f220008000a00 */
[----:B------:R-:W-:Y:S01]  /*5b90*/  MOV R15, 0x0 ;  /* 0x00000000000f7802 */ /* 0x000fe20000000f00 */
[----:B------:R-:W-:Y:S02]  /*5ba0*/  HFMA2 R12, -RZ, RZ, 0, 5.9604644775390625e-08 ;  /* 0x00000001ff0c7431 */ /* 0x000fe400000001ff */
[----:B------:R-:W-:Y:S02]  /*5bb0*/  IMAD.MOV.U32 R8, RZ, RZ, 0x192 ;  /* 0x00000192ff087424 */ /* 0x000fe400078e00ff */
[----:B------:R-:W-:Y:S01]  /*5bc0*/  IMAD.MOV.U32 R13, RZ, RZ, RZ ;  /* 0x000000ffff0d7224 */ /* 0x000fe200078e00ff */
[----:B------:R-:W5:Y:S01]  /*5bd0*/  LDCU.64 UR6, c[0x4][0x78] ;  /* 0x01000f00ff0677ac */ /* 0x000f620008000a00 */
[----:B------:R-:W1:Y:S01]  /*5be0*/  LDC.64 R14, c[0x4][R15] ;  /* 0x010000000f0e7b82 */ /* 0x000e620000000a00 */
[----:B------:R-:W2:Y:S01]  /*5bf0*/  LDCU.64 UR4, c[0x4][0x10] ;  /* 0x01000200ff0477ac */ /* 0x000ea20008000a00 */
[----:B----4-:R-:W-:Y:S01]  /*5c00*/  MOV R5, UR9 ;  /* 0x0000000900057c02 */ /* 0x010fe20008000f00 */
[----:B------:R-:W-:Y:S01]  /*5c10*/  IMAD.U32 R4, RZ, RZ, UR8 ;  /* 0x00000008ff047e24 */ /* 0x000fe2000f8e00ff */
[----:B-----5:R-:W-:Y:S01]  /*5c20*/  MOV R7, UR7 ;  /* 0x0000000700077c02 */ /* 0x020fe20008000f00 */
[----:B------:R-:W-:Y:S01]  /*5c30*/  IMAD.U32 R6, RZ, RZ, UR6 ;  /* 0x00000006ff067e24 */ /* 0x000fe2000f8e00ff */
[----:B--2---:R-:W-:Y:S01]  /*5c40*/  MOV R11, UR5 ;  /* 0x00000005000b7c02 */ /* 0x004fe20008000f00 */
[----:B------:R-:W-:Y:S02]  /*5c50*/  IMAD.U32 R10, RZ, RZ, UR4 ;  /* 0x00000004ff0a7e24 */ /* 0x000fe4000f8e00ff */
[----:B------:R-:W-:Y:S07]  /*5c60*/  LEPC R20, `(.L_x_97) ;  /* 0x000000001014794e */ /* 0x000fee0000000000 */
[----:B-1-3--:R-:W-:Y:S05]  /*5c70*/  CALL.ABS.NOINC R14 ;  /* 0x000000000e007343 */ /* 0x00afea0003c00000 */
.L_x_97:
[----:B------:R-:W-:Y:S01]  /*5c80*/  LOP3.LUT P0, RZ, R65, 0x60, RZ, 0xc0, !PT ;  /* 0x0000006041ff7812 */ /* 0x000fe2000780c0ff */
[----:B------:R-:W-:Y:S05]  /*5c90*/  WARPSYNC.ALL ;  /* 0x0000000000007948 */ /* 0x000fea0003800000 */
[C---:B---3--:R-:W-:Y:S01]  /*5ca0*/  IMAD.SHL.U32 R44, R37.reuse, 0x100, RZ ;  /* 0x00000100252c7824 */ /* 0x048fe200078e00ff */
[----:B------:R-:W-:Y:S01]  /*5cb0*/  R2UR UR4, R2 ;  /* 0x00000000020472ca */ /* 0x000fe200000e0000 */
[----:B------:R-:W-:Y:S01]  /*5cc0*/  BSSY.RECONVERGENT B0, `(.L_x_98) ;  /* 0x0000061000007945 */ /* 0x000fe20003800200 */
[C---:B------:R-:W-:Y:S02]  /*5cd0*/  SHF.L.U32 R2, R36.reuse, 0x10, RZ ;  /* 0x0000001024027819 */ /* 0x040fe400000006ff */
[C---:B------:R-:W-:Y:S02]  /*5ce0*/  PRMT R0, R36.reuse, 0x8880, RZ ;  /* 0x0000888024007816 */ /* 0x040fe400000000ff */
[----:B-1----:R-:W-:Y:S02]  /*5cf0*/  SHF.L.U32 R3, R36, 0x8, RZ ;  /* 0x0000000824037819 */ /* 0x002fe400000006ff */
[----:B------:R-:W-:Y:S02]  /*5d00*/  SHF.R.S32.HI R2, RZ, 0x18, R2 ;  /* 0x00000018ff027819 */ /* 0x000fe40000011402 */
[----:B------:R-:W-:Y:S02]  /*5d10*/  PRMT R46, R37, 0x8880, RZ ;  /* 0x00008880252e7816 */ /* 0x000fe400000000ff */
[----:B------:R-:W-:Y:S01]  /*5d20*/  SHF.R.S32.HI R3, RZ, 0x18, R3 ;  /* 0x00000018ff037819 */ /* 0x000fe20000011403 */
[----:B------:R-:W-:Y:S01]  /*5d30*/  LDTM.16dp32bit_t0_t15.x16 R4, tmem[UR4] ;  /* 0x00000004000479ee */ /* 0x000fe20008a00000 */
[----:B------:R-:W1:Y:S01]  /*5d40*/  LDTM.16dp32bit_t16_t31.x16 R4, tmem[UR4+0x10] ;  /* 0x00001004000479ee */ /* 0x000e620008a20000 */
[----:B------:R-:W-:Y:S01]  /*5d50*/  NOP ;  /* 0x0000000000007918 */ /* 0x000fe20000000000 */
[----:B------:R-:W-:Y:S02]  /*5d60*/  R2UR UR5, R35 ;  /* 0x00000000230572ca */ /* 0x000fe400000e0000 */
[----:B------:R-:W-:Y:S02]  /*5d70*/  SHF.R.S32.HI R20, RZ, 0x18, R36 ;  /* 0x00000018ff147819 */ /* 0x000fe40000011424 */
[----:B------:R-:W-:Y:S02]  /*5d80*/  SHF.L.U32 R45, R37, 0x10, RZ ;  /* 0x00000010252d7819 */ /* 0x000fe400000006ff */
[C---:B------:R-:W-:Y:S02]  /*5d90*/  PRMT R43, R38.reuse, 0x8880, RZ ;  /* 0x00008880262b7816 */ /* 0x040fe400000000ff */
[----:B------:R-:W-:Y:S02]  /*5da0*/  SHF.R.S32.HI R21, RZ, 0x18, R37 ;  /* 0x00000018ff157819 */ /* 0x000fe40000011425 */
[C---:B------:R-:W-:Y:S02]  /*5db0*/  SHF.L.U32 R42, R38.reuse, 0x10, RZ ;  /* 0x00000010262a7819 */ /* 0x040fe400000006ff */
[----:B------:R-:W-:Y:S01]  /*5dc0*/  SHF.R.S32.HI R35, RZ, 0x18, R38 ;  /* 0x00000018ff237819 */ /* 0x000fe20000011426 */
[----:B------:R-:W-:Y:S01]  /*5dd0*/  UIADD3 UR5, UPT, UPT, UR5, 0xf0, URZ ;  /* 0x000000f005057890 */ /* 0x000fe2000fffe0ff */
[C---:B------:R-:W-:Y:S02]  /*5de0*/  PRMT R40, R39.reuse, 0x8880, RZ ;  /* 0x0000888027287816 */ /* 0x040fe400000000ff */
[----:B------:R-:W-:Y:S01]  /*5df0*/  SHF.R.S32.HI R36, RZ, 0x18, R39 ;  /* 0x00000018ff247819 */ /* 0x000fe20000011427 */
[----:B------:R-:W-:Y:S01]  /*5e00*/  UPRMT UR5, UR37, 0x654, UR5 ;  /* 0x0000065425057896 */ /* 0x000fe20008000005 */
[----:B------:R-:W-:Y:S01]  /*5e10*/  SHF.L.U32 R41, R38, 0x8, RZ ;  /* 0x0000000826297819 */ /* 0x000fe200000006ff */
[C---:B------:R-:W-:Y:S01]  /*5e20*/  IMAD.U32 R38, R39.reuse, 0x10000, RZ ;  /* 0x0001000027267824 */ /* 0x040fe200078e00ff */
[----:B------:R-:W-:Y:S01]  /*5e30*/  SHF.L.U32 R37, R39, 0x8, RZ ;  /* 0x0000000827257819 */ /* 0x000fe200000006ff */
[----:B-1----:R-:W-:Y:S01]  /*5e40*/  IMAD R4, R33, R4, RZ ;  /* 0x0000000421047224 */ /* 0x002fe200078e02ff */
[----:B------:R-:W-:Y:S01]  /*5e50*/  IADD3 R31, PT, PT, R31, 0x1, RZ ;  /* 0x000000011f1f7810 */ /* 0x000fe20007ffe0ff */
[C---:B------:R-:W-:Y:S02]  /*5e60*/  IMAD R5, R33.reuse, R5, RZ ;  /* 0x0000000521057224 */ /* 0x040fe400078e02ff */
[C---:B------:R-:W-:Y:S01]  /*5e70*/  IMAD R6, R33.reuse, R6, RZ ;  /* 0x0000000621067224 */ /* 0x040fe200078e02ff */
[----:B------:R-:W-:Y:S01]  /*5e80*/  SYNCS.ARRIVE.TRANS64.RED.A1T0 RZ, [UR5], RZ ;  /* 0x000000ffffff79a7 */ /* 0x000fe20008100405 */
[----:B------:R-:W-:Y:S01]  /*5e90*/  IMAD R4, R0, R34, R4 ;  /* 0x0000002200047224 */ /* 0x000fe200078e0204 */
[----:B------:R-:W-:Y:S01]  /*5ea0*/  MOV R0, R46 ;  /* 0x0000002e00007202 */ /* 0x000fe20000000f00 */
[C---:B------:R-:W-:Y:S02]  /*5eb0*/  IMAD R7, R33.reuse, R7, RZ ;  /* 0x0000000721077224 */ /* 0x040fe400078e02ff */
[----:B------:R-:W-:Y:S01]  /*5ec0*/  IMAD R5, R2, R34, R5 ;  /* 0x0000002202057224 */ /* 0x000fe200078e0205 */
[----:B------:R-:W-:Y:S01]  /*5ed0*/  SHF.R.S32.HI R2, RZ, 0x18, R45 ;  /* 0x00000018ff027819 */ /* 0x000fe2000001142d */
[----:B------:R-:W-:Y:S02]  /*5ee0*/  IMAD R8, R33, R8, RZ ;  /* 0x0000000821087224 */ /* 0x000fe400078e02ff */
[-C--:B------:R-:W-:Y:S01]  /*5ef0*/  IMAD R6, R3, R34.reuse, R6 ;  /* 0x0000002203067224 */ /* 0x080fe200078e0206 */
[----:B------:R-:W-:Y:S01]  /*5f00*/  SHF.R.S32.HI R3, RZ, 0x18, R44 ;  /* 0x00000018ff037819 */ /* 0x000fe2000001142c */
[C---:B------:R-:W-:Y:S02]  /*5f10*/  IMAD R9, R33.reuse, R9, RZ ;  /* 0x0000000921097224 */ /* 0x040fe400078e02ff */
[----:B------:R-:W-:Y:S01]  /*5f20*/  IMAD R7, R20, R34, R7 ;  /* 0x0000002214077224 */ /* 0x000fe200078e0207 */
[----:B------:R-:W-:Y:S01]  /*5f30*/  SHF.R.S32.HI R20, RZ, 0x18, R37 ;  /* 0x00000018ff147819 */ /* 0x000fe20000011425 */
[----:B------:R-:W-:Y:S02]  /*5f40*/  IMAD R10, R33, R10, RZ ;  /* 0x0000000a210a7224 */ /* 0x000fe400078e02ff */
[----:B------:R-:W-:Y:S01]  /*5f50*/  IMAD R8, R0, R34, R8 ;  /* 0x0000002200087224 */ /* 0x000fe200078e0208 */
[----:B------:R-:W-:Y:S01]  /*5f60*/  I2IP.S8.S32.SAT R6, R7, R6, RZ ;  /* 0x0000000607067239 */ /* 0x000fe200000014ff */
[----:B------:R-:W-:Y:S02]  /*5f70*/  IMAD R11, R33, R11, RZ ;  /* 0x0000000b210b7224 */ /* 0x000fe400078e02ff */
[----:B------:R-:W-:Y:S01]  /*5f80*/  IMAD R9, R2, R34, R9 ;  /* 0x0000002202097224 */ /* 0x000fe200078e0209 */
[----:B------:R-:W-:Y:S01]  /*5f90*/  I2IP.S8.S32.SAT R4, R5, R4, R6 ;  /* 0x0000000405047239 */ /* 0x000fe20000001406 */
[----:B------:R-:W-:Y:S01]  /*5fa0*/  IMAD R12, R33, R12, RZ ;  /* 0x0000000c210c7224 */ /* 0x000fe200078e02ff */
[----:B------:R-:W-:Y:S01]  /*5fb0*/  SHF.R.S32.HI R2, RZ, 0x18, R42 ;  /* 0x00000018ff027819 */ /* 0x000fe2000001142a */
[----:B------:R-:W-:Y:S02]  /*5fc0*/  IMAD.MOV.U32 R0, RZ, RZ, R43 ;  /* 0x000000ffff007224 */ /* 0x000fe400078e002b */
[-C--:B------:R-:W-:Y:S01]  /*5fd0*/  IMAD R10, R3, R34.reuse, R10 ;  /* 0x00000022030a7224 */ /* 0x080fe200078e020a */
[----:B------:R-:W-:Y:S01]  /*5fe0*/  SHF.R.S32.HI R3, RZ, 0x18, R38 ;  /* 0x00000018ff037819 */ /* 0x000fe20000011426 */
[-C--:B------:R-:W-:Y:S02]  /*5ff0*/  IMAD R11, R21, R34.reuse, R11 ;  /* 0x00000022150b7224 */ /* 0x080fe400078e020b */
[C---:B------:R-:W-:Y:S02]  /*6000*/  IMAD R13, R33.reuse, R13, RZ ;  /* 0x0000000d210d7224 */ /* 0x040fe400078e02ff */
[----:B------:R-:W-:Y:S01]  /*6010*/  IMAD R12, R0, R34, R12 ;  /* 0x00000022000c7224 */ /* 0x000fe200078e020c */
[----:B------:R-:W-:Y:S01]  /*6020*/  SHF.R.S32.HI R0, RZ, 0x18, R41 ;  /* 0x00000018ff007819 */ /* 0x000fe20000011429 */
[----:B------:R-:W-:Y:S01]  /*6030*/  IMAD R14, R33, R14, RZ ;  /* 0x0000000e210e7224 */ /* 0x000fe200078e02ff */
[----:B------:R-:W-:Y:S01]  /*6040*/  I2IP.S8.S32.SAT R10, R11, R10, RZ ;  /* 0x0000000a0b0a7239 */ /* 0x000fe200000014ff */
[C---:B------:R-:W-:Y:S02]  /*6050*/  IMAD R15, R33.reuse, R15, RZ ;  /* 0x0000000f210f7224 */ /* 0x040fe400078e02ff */
[----:B------:R-:W-:Y:S01]  /*6060*/  IMAD R13, R2, R34, R13 ;  /* 0x00000022020d7224 */ /* 0x000fe200078e020d */
[----:B------:R-:W-:Y:S01]  /*6070*/  MOV R2, R40 ;  /* 0x0000002800027202 */ /* 0x000fe20000000f00 */
[----:B------:R-:W-:Y:S01]  /*6080*/  IMAD R16, R33, R16, RZ ;  /* 0x0000001021107224 */ /* 0x000fe200078e02ff */
[----:B------:R-:W-:Y:S01]  /*6090*/  I2IP.S8.S32.SAT R5, R9, R8, R10 ;  /* 0x0000000809057239 */ /* 0x000fe2000000140a */
[-C--:B------:R-:W-:Y:S02]  /*60a0*/  IMAD R14, R0, R34.reuse, R14 ;  /* 0x00000022000e7224 */ /* 0x080fe400078e020e */
[----:B------:R-:W-:Y:S02]  /*60b0*/  IMAD R17, R33, R17, RZ ;  /* 0x0000001121117224 */ /* 0x000fe400078e02ff */
[-C--:B------:R-:W-:Y:S02]  /*60c0*/  IMAD R15, R35, R34.reuse, R15 ;  /* 0x00000022230f7224 */ /* 0x080fe400078e020f */
[----:B------:R-:W-:Y:S02]  /*60d0*/  IMAD R16, R2, R34, R16 ;  /* 0x0000002202107224 */ /* 0x000fe400078e0210 */
[----:B------:R-:W-:Y:S01]  /*60e0*/  IMAD R18, R33, R18, RZ ;  /* 0x0000001221127224 */ /* 0x000fe200078e02ff */
[----:B------:R-:W-:Y:S01]  /*60f0*/  I2IP.S8.S32.SAT R14, R15, R14, RZ ;  /* 0x0000000e0f0e7239 */ /* 0x000fe200000014ff */
[----:B------:R-:W-:Y:S02]  /*6100*/  IMAD R17, R3, R34, R17 ;  /* 0x0000002203117224 */ /* 0x000fe400078e0211 */
[----:B------:R-:W-:Y:S01]  /*6110*/  IMAD R19, R33, R19, RZ ;  /* 0x0000001321137224 */ /* 0x000fe200078e02ff */
[----:B------:R-:W-:Y:S01]  /*6120*/  I2IP.S8.S32.SAT R6, R13, R12, R14 ;  /* 0x0000000c0d067239 */ /* 0x000fe2000000140e */
[-C--:B------:R-:W-:Y:S02]  /*6130*/  IMAD R18, R20, R34.reuse, R18 ;  /* 0x0000002214127224 */ /* 0x080fe400078e0212 */
[----:B------:R-:W-:Y:S05]  /*6140*/  IMAD R19, R36, R34, R19 ;  /* 0x0000002224137224 */ /* 0x000fea00078e0213 */
[----:B------:R-:W-:Y:S04]  /*6150*/  I2IP.S8.S32.SAT R7, R19, R18, RZ ;  /* 0x0000001213077239 */ /* 0x000fe800000014ff */
[----:B------:R-:W-:Y:S05]  /*6160*/  I2IP.S8.S32.SAT R7, R17, R16, R7 ;  /* 0x0000001011077239 */ /* 0x000fea0000001407 */
[----:B------:R1:W-:Y:S01]  /*6170*/  STS.128 [R66+UR43+0xa00], R4 ;  /* 0x000a000442007988 */ /* 0x0003e20008000c2b */
[----:B------:R-:W-:Y:S01]  /*6180*/  @!PT LDS RZ, [RZ] ;  /* 0x00000000fffff984 */ /* 0x000fe20000000800 */
[----:B------:R-:W-:Y:S01]  /*6190*/  @!PT LDS RZ, [RZ] ;  /* 0x00000000fffff984 */ /* 0x000fe20000000800 */
[----:B------:R-:W-:Y:S01]  /*61a0*/  @!PT LDS RZ, [RZ] ;  /* 0x00000000fffff984 */ /* 0x000fe20000000800 */
[----:B------:R-:W-:Y:S01]  /*61b0*/  @!PT LDS RZ, [RZ] ;  /* 0x00000000fffff984 */ /* 0x000fe20000000800 */
[----:B------:R3:W-:Y:S07]  /*61c0*/  MEMBAR.ALL.CTA ;  /* 0x0000000000007992 */ /* 0x0007ee0000008000 */
[----:B---3--:R-:W3:Y:S02]  /*61d0*/  FENCE.VIEW.ASYNC.S ;  /* 0x00000000000073c6 */ /* 0x008ee40000000000 */
[----:B---3--:R-:W-:Y:S06]  /*61e0*/  BAR.SYNC.DEFER_BLOCKING 0x1, 0x80 ;  /* 0x0042000000007b1d */ /* 0x008fec0000010000 */
[----:B------:R-:W-:Y:S05]  /*61f0*/  @P0 BRA `(.L_x_99) ;  /* 0x0000000000340947 */ /* 0x000fea0003800000 */
[----:B------:R-:W-:Y:S01]  /*6200*/  UIADD3 UR12, UPT, UPT, UR43, 0xa00, URZ ;  /* 0x00000a002b0c7890 */ /* 0x000fe2000fffe0ff */
[----:B------:R-:W-:Y:S01]  /*6210*/  R2UR UR9, R59 ;  /* 0x000000003b0972ca */ /* 0x000fe200000e0000 */
[----:B------:R-:W-:Y:S01]  /*6220*/  UIADD3 UR10, UP0, UPT, UR46, 0x680, URZ ;  /* 0x000006802e0a7890 */ /* 0x000fe2000ff1e0ff */
[----:B------:R-:W-:Y:S01]  /*6230*/  R2UR UR8, R60 ;  /* 0x000000003c0872ca */ /* 0x000fe200000e0000 */
[----:B------:R-:W-:Y:S02]  /*6240*/  UMOV UR7, UR36 ;  /* 0x0000002400077c82 */ /* 0x000fe40008000000 */
[----:B------:R-:W-:Y:S01]  /*6250*/  IMAD.U32 R72, RZ, RZ, UR12 ;  /* 0x0000000cff487e24 */ /* 0x000fe2000f8e00ff */
[----:B------:R-:W-:Y:S04]  /*6260*/  UIADD3.X UR11, UPT, UPT, URZ, UR47, URZ, UP0, !UPT ;  /* 0x0000002fff0b7290 */ /* 0x000fe800087fe4ff */
[----:B------:R-:W-:Y:S03]  /*6270*/  R2UR UR4, R72 ;  /* 0x00000000480472ca */ /* 0x000fe600000e0000 */
[----:B------:R-:W-:Y:S02]  /*6280*/  USHF.L.U32 UR5, UR9, 0x5, URZ ;  /* 0x0000000509057899 */ /* 0x000fe400080006ff */
[----:B------:R-:W-:Y:S09]  /*6290*/  USHF.L.U32 UR6, UR8, 0x6, URZ ;  /* 0x0000000608067899 */ /* 0x000ff200080006ff */
[----:B------:R3:W-:Y:S01]  /*62a0*/  UTMASTG.3D [UR4], [UR10] ;  /* 0x000000040a0073b5 */ /* 0x0007e20008010000 */
[----:B------:R0:W-:Y:S01]  /*62b0*/  UTMACMDFLUSH ;  /* 0x00000000000079b7 */ /* 0x0001e20000000000 */
[----:B---3--:R-:W-:Y:S04]  /*62c0*/  DEPBAR.LE SB0, 0x0 ;  /* 0x000080000000791a */ /* 0x008fe80000000000 */
.L_x_99:
[----:B------:R-:W-:Y:S05]  /*62d0*/  BSYNC.RECONVERGENT B0 ;  /* 0x0000000000007941 */ /* 0x000fea0003800200 */
.L_x_98:
[----:B------:R-:W-:Y:S01]  /*62e0*/  BAR.SYNC.DEFER_BLOCKING 0x1, 0x80 ;  /* 0x0042000000007b1d */ /* 0x000fe20000010000 */
[----:B------:R-:W-:Y:S01]  /*62f0*/  ISETP.NE.AND P2, PT, R73, RZ, PT ;  /* 0x000000ff4900720c */ /* 0x000fe20003f45270 */
[----:B------:R-:W-:Y:S01]  /*6300*/  IMAD.IADD R59, R29, 0x1, R47 ;  /* 0x000000011d3b7824 */ /* 0x000fe200078e022f */
[----:B------:R-:W-:Y:S01]  /*6310*/  ISETP.NE.AND P0, PT, R74, 0x2, PT ;  /* 0x000000024a00780c */ /* 0x000fe20003f05270 */
[----:B------:R-:W-:Y:S01]  /*6320*/  IMAD.IADD R60, R30, 0x1, R58 ;  /* 0x000000011e3c7824 */ /* 0x000fe200078e023a */
[----:B------:R-:W-:Y:S02]  /*6330*/  ISETP.NE.AND P1, PT, R31, 0x4, PT ;  /* 0x000000041f00780c */ /* 0x000fe40003f25270 */
[----:B------:R-:W-:Y:S02]  /*6340*/  SEL R2, RZ, 0x1, P0 ;  /* 0x00000001ff027807 */ /* 0x000fe40000000000 */
[----:B------:R-:W-:Y:S02]  /*6350*/  SEL R0, RZ, 0x1, P1 ;  /* 0x00000001ff007807 */ /* 0x000fe40000800000 */
[----:B------:R-:W-:Y:S02]  /*6360*/  LOP3.LUT R70, R70, R2, RZ, 0x3c, !PT ;  /* 0x0000000246467212 */ /* 0x000fe400078e3cff */
[----:B------:R-:W-:Y:S02]  /*6370*/  LOP3.LUT R71, R71, R0, RZ, 0x3c, !PT ;  /* 0x0000000047477212 */ /* 0x000fe400078e3cff */
[----:B------:R-:W-:Y:S02]  /*6380*/  @P2 R2UR UR36, R68 ;  /* 0x00000000442422ca */ /* 0x000fe400000e0000 */
[----:B------:R-:W-:Y:S02]  /*6390*/  SEL R74, R74, RZ, P0 ;  /* 0x000000ff4a4a7207 */ /* 0x000fe40000000000 */
[----:B------:R-:W-:Y:S01]  /*63a0*/  SEL R31, R31, RZ, P1 ;  /* 0x000000ff1f1f7207 */ /* 0x000fe20000800000 */
[----:B------:R-:W-:Y:S10]  /*63b0*/  @P2 BRA `(.L_x_100) ;  /* 0xffffffe800902947 */ /* 0x000ff4000383ffff */
[----:B------:R-:W-:Y:S05]  /*63c0*/  EXIT ;  /* 0x000000000000794d */ /* 0x000fea0003800000 */
.L_x_20:
[----:B--2---:R2:W1:Y:S02]  /*63d0*/  SYNCS.PHASECHK.TRANS64.TRYWAIT P0, [R2+URZ+0x120], R3 ;  /* 0x00012003020075a7 */ /* 0x00446400080011ff */
[----:B-1----:R-:W-:Y:S05]  /*63e0*/  @!P0 NANOSLEEP.SYNCS 0x989680 ;  /* 0x009896800000895d */ /* 0x002fea0003900000 */
[----:B------:R-:W1:Y:S02]  /*63f0*/  @!P0 SYNCS.PHASECHK.TRANS64 P0, [R2+URZ+0x120], R3 ;  /* 0x00012003020085a7 */ /* 0x000e6400080010ff */
[----:B-1----:R-:W-:Y:S05]  /*6400*/  @!P0 BRA `(.L_x_20) ;  /* 0xfffffffc00f08947 */ /* 0x002fea000383ffff */
[----:B------:R-:W-:Y:S05]  /*6410*/  BRA `(.L_x_101) ;  /* 0xffffffb0008c7947 */ /* 0x000fea000383ffff */
.L_x_23:
[----:B-1----:R-:W-:-:S07]  /*6420*/  MOV R2, UR33 ;  /* 0x0000002100027c02 */ /* 0x002fce0008000f00 */
.L_x_102:
[----:B-1----:R1:W2:Y:S02]  /*6430*/  SYNCS.PHASECHK.TRANS64.TRYWAIT P0, [R2+URZ+0x48], R4 ;  /* 0x00004804020075a7 */ /* 0x0022a400080011ff */
[----:B--2---:R-:W-:Y:S05]  /*6440*/  @!P0 NANOSLEEP.SYNCS 0x989680 ;  /* 0x009896800000895d */ /* 0x004fea0003900000 */
[----:B------:R-:W2:Y:S02]  /*6450*/  @!P0 SYNCS.PHASECHK.TRANS64 P0, [R2+URZ+0x48], R4 ;  /* 0x00004804020085a7 */ /* 0x000ea400080010ff */
[----:B--2---:R-:W-:Y:S05]  /*6460*/  @!P0 BRA `(.L_x_102) ;  /* 0xfffffffc00f08947 */ /* 0x004fea000383ffff */
[----:B------:R-:W-:Y:S05]  /*6470*/  BRA `(.L_x_22) ;  /* 0xffffffb000dc7947 */ /* 0x000fea000383ffff */
.L_x_29:
[----:B-1----:R-:W-:-:S07]  /*6480*/  MOV R2, UR33 ;  /* 0x0000002100027c02 */ /* 0x002fce0008000f00 */
.L_x_103:
[----:B-1----:R1:W2:Y:S02]  /*6490*/  SYNCS.PHASECHK.TRANS64.TRYWAIT P0, [R2+URZ+0x48], R4 ;  /* 0x00004804020075a7 */ /* 0x0022a400080011ff */
[----:B--2---:R-:W-:Y:S05]  /*64a0*/  @!P0 NANOSLEEP.SYNCS 0x989680 ;  /* 0x009896800000895d */ /* 0x004fea0003900000 */
[----:B------:R-:W2:Y:S02]  /*64b0*/  @!P0 SYNCS.PHASECHK.TRANS64 P0, [R2+URZ+0x48], R4 ;  /* 0x00004804020085a7 */ /* 0x000ea400080010ff */
[----:B--2---:R-:W-:Y:S05]  /*64c0*/  @!P0 BRA `(.L_x_103) ;  /* 0xfffffffc00f08947 */ /* 0x004fea000383ffff */
[----:B------:R-:W-:Y:S05]  /*64d0*/  BRA `(.L_x_28) ;  /* 0xffffffb400b47947 */ /* 0x000fea000383ffff */
.L_x_33:
[----:B-1----:R1:W2:Y:S02]  /*64e0*/  SYNCS.PHASECHK.TRANS64.TRYWAIT P0, [R2+URZ+0xb0], R3 ;  /* 0x0000b003020075a7 */ /* 0x0022a400080011ff */
[----:B--2---:R-:W-:Y:S05]  /*64f0*/  @!P0 NANOSLEEP.SYNCS 0x989680 ;  /* 0x009896800000895d */ /* 0x004fea0003900000 */
[----:B------:R-:W2:Y:S02]  /*6500*/  @!P0 SYNCS.PHASECHK.TRANS64 P0, [R2+URZ+0xb0], R3 ;  /* 0x0000b003020085a7 */ /* 0x000ea400080010ff */
[----:B--2---:R-:W-:Y:S05]  /*6510*/  @!P0 BRA `(.L_x_33) ;  /* 0xfffffffc00f08947 */ /* 0x004fea000383ffff */
[----:B------:R-:W-:Y:S05]  /*6520*/  BRA `(.L_x_104) ;  /* 0xffffffb8006c7947 */ /* 0x000fea000383ffff */
.L_x_37:
[----:B----4-:R-:W-:-:S07]  /*6530*/  MOV R0, UR5 ;  /* 0x0000000500007c02 */ /* 0x010fce0008000f00 */
.L_x_105:
[----:B-1----:R1:W2:Y:S02]  /*6540*/  SYNCS.PHASECHK.TRANS64.TRYWAIT P0, [R0+URZ], R2 ;  /* 0x00000002000075a7 */ /* 0x0022a400080011ff */
[----:B--2---:R-:W-:Y:S05]  /*6550*/  @!P0 NANOSLEEP.SYNCS 0x989680 ;  /* 0x009896800000895d */ /* 0x004fea0003900000 */
[----:B------:R-:W2:Y:S02]  /*6560*/  @!P0 SYNCS.PHASECHK.TRANS64 P0, [R0+URZ], R2 ;  /* 0x00000002000085a7 */ /* 0x000ea400080010ff */
[----:B--2---:R-:W-:Y:S05]  /*6570*/  @!P0 BRA `(.L_x_105) ;  /* 0xfffffffc00f08947 */ /* 0x004fea000383ffff */
[----:B------:R-:W-:Y:S05]  /*6580*/  BRA `(.L_x_106) ;  /* 0xffffffbc00dc7947 */ /* 0x000fea000383ffff */
.L_x_38:
[----:B----4-:R-:W-:-:S07]  /*6590*/  MOV R0, UR5 ;  /* 0x0000000500007c02 */ /* 0x010fce0008000f00 */
.L_x_107:
[----:B-1----:R1:W2:Y:S02]  /*65a0*/  SYNCS.PHASECHK.TRANS64.TRYWAIT P0, [R0+URZ], R3 ;  /* 0x00000003000075a7 */ /* 0x0022a400080011ff */
[----:B--2---:R-:W-:Y:S05]  /*65b0*/  @!P0 NANOSLEEP.SYNCS 0x989680 ;  /* 0x009896800000895d */ /* 0x004fea0003900000 */
[----:B------:R-:W2:Y:S02]  /*65c0*/  @!P0 SYNCS.PHASECHK.TRANS64 P0, [R0+URZ], R3 ;  /* 0x00000003000085a7 */ /* 0x000ea400080010ff */
[----:B--2---:R-:W-:Y:S05]  /*65d0*/  @!P0 BRA `(.L_x_107) ;  /* 0xfffffffc00f08947 */ /* 0x004fea000383ffff */
[----:B------:R-:W-:Y:S05]  /*65e0*/  BRA `(.L_x_108) ;  /* 0xffffffbc00e87947 */ /* 0x000fea000383ffff */
.L_x_39:
[----:B----4-:R-:W-:-:S07]  /*65f0*/  MOV R0, UR5 ;  /* 0x0000000500007c02 */ /* 0x010fce0008000f00 */
.L_x_109:
[----:B-1----:R1:W2:Y:S02]  /*6600*/  SYNCS.PHASECHK.TRANS64.TRYWAIT P0, [R0+URZ], R3 ;  /* 0x00000003000075a7 */ /* 0x0022a400080011ff */
[----:B--2---:R-:W-:Y:S05]  /*6610*/  @!P0 NANOSLEEP.SYNCS 0x989680 ;  /* 0x009896800000895d */ /* 0x004fea0003900000 */
[----:B------:R-:W2:Y:S02]  /*6620*/  @!P0 SYNCS.PHASECHK.TRANS64 P0, [R0+URZ], R3 ;  /* 0x00000003000085a7 */ /* 0x000ea400080010ff */
[----:B--2---:R-:W-:Y:S05]  /*6630*/  @!P0 BRA `(.L_x_109) ;  /* 0xfffffffc00f08947 */ /* 0x004fea000383ffff */
[----:B------:R-:W-:Y:S05]  /*6640*/  BRA `(.L_x_110) ;  /* 0xffffffbc00f47947 */ /* 0x000fea000383ffff */
.L_x_40:
[----:B----4-:R-:W-:-:S07]  /*6650*/  MOV R0, UR5 ;  /* 0x0000000500007c02 */ /* 0x010fce0008000f00 */
.L_x_111:
[----:B-1----:R1:W2:Y:S02]  /*6660*/  SYNCS.PHASECHK.TRANS64.TRYWAIT P0, [R0+URZ], R3 ;  /* 0x00000003000075a7 */ /* 0x0022a400080011ff */
[----:B--2---:R-:W-:Y:S05]  /*6670*/  @!P0 NANOSLEEP.SYNCS 0x989680 ;  /* 0x009896800000895d */ /* 0x004fea0003900000 */
[----:B------:R-:W2:Y:S02]  /*6680*/  @!P0 SYNCS.PHASECHK.TRANS64 P0, [R0+URZ], R3 ;  /* 0x00000003000085a7 */ /* 0x000ea400080010ff */
[----:B--2---:R-:W-:Y:S05]  /*6690*/  @!P0 BRA `(.L_x_111) ;  /* 0xfffffffc00f08947 */ /* 0x004fea000383ffff */
[----:B------:R-:W-:Y:S05]  /*66a0*/  BRA `(.L_x_112) ;  /* 0xffffffc000007947 */ /* 0x000fea000383ffff */
.L_x_41:
[----:B----4-:R-:W-:-:S07]  /*66b0*/  MOV R0, UR5 ;  /* 0x0000000500007c02 */ /* 0x010fce0008000f00 */
.L_x_113:
[----:B-1----:R1:W2:Y:S02]  /*66c0*/  SYNCS.PHASECHK.TRANS64.TRYWAIT P0, [R0+URZ], R3 ;  /* 0x00000003000075a7 */ /* 0x0022a400080011ff */
[----:B--2---:R-:W-:Y:S05]  /*66d0*/  @!P0 NANOSLEEP.SYNCS 0x989680 ;  /* 0x009896800000895d */ /* 0x004fea0003900000 */
[----:B------:R-:W2:Y:S02]  /*66e0*/  @!P0 SYNCS.PHASECHK.TRANS64 P0, [R0+URZ], R3 ;  /* 0x00000003000085a7 */ /* 0x000ea400080010ff */
[----:B--2---:R-:W-:Y:S05]  /*66f0*/  @!P0 BRA `(.L_x_113) ;  /* 0xfffffffc00f08947 */ /* 0x004fea000383ffff */
[----:B------:R-:W-:Y:S05]  /*6700*/  BRA `(.L_x_114) ;  /* 0xffffffc0000c7947 */ /* 0x000fea000383ffff */
.L_x_42:
[----:B----4-:R-:W-:-:S07]  /*6710*/  MOV R0, UR5 ;  /* 0x0000000500007c02 */ /* 0x010fce0008000f00 */
.L_x_115:
[----:B-1----:R1:W2:Y:S02]  /*6720*/  SYNCS.PHASECHK.TRANS64.TRYWAIT P0, [R0+URZ], R3 ;  /* 0x00000003000075a7 */ /* 0x0022a400080011ff */
[----:B--2---:R-:W-:Y:S05]  /*6730*/  @!P0 NANOSLEEP.SYNCS 0x989680 ;  /* 0x009896800000895d */ /* 0x004fea0003900000 */
[----:B------:R-:W2:Y:S02]  /*6740*/  @!P0 SYNCS.PHASECHK.TRANS64 P0, [R0+URZ], R3 ;  /* 0x00000003000085a7 */ /* 0x000ea400080010ff */
[----:B--2---:R-:W-:Y:S05]  /*6750*/  @!P0 BRA `(.L_x_115) ;  /* 0xfffffffc00f08947 */ /* 0x004fea000383ffff */
[----:B------:R-:W-:Y:S05]  /*6760*/  BRA `(.L_x_116) ;  /* 0xffffffc000187947 */ /* 0x000fea000383ffff */
.L_x_43:
[----:B----4-:R-:W-:-:S07]  /*6770*/  MOV R0, UR5 ;  /* 0x0000000500007c02 */ /* 0x010fce0008000f00 */
.L_x_117:
[----:B-1----:R1:W2:Y:S02]  /*6780*/  SYNCS.PHASECHK.TRANS64.TRYWAIT P0, [R0+URZ], R3 ;  /* 0x00000003000075a7 */ /* 0x0022a400080011ff */
[----:B--2---:R-:W-:Y:S05]  /*6790*/  @!P0 NANOSLEEP.SYNCS 0x989680 ;  /* 0x009896800000895d */ /* 0x004fea0003900000 */
[----:B------:R-:W2:Y:S02]  /*67a0*/  @!P0 SYNCS.PHASECHK.TRANS64 P0, [R0+URZ], R3 ;  /* 0x00000003000085a7 */ /* 0x000ea400080010ff */
[----:B--2---:R-:W-:Y:S05]  /*67b0*/  @!P0 BRA `(.L_x_117) ;  /* 0xfffffffc00f08947 */ /* 0x004fea000383ffff */
[----:B------:R-:W-:Y:S05]  /*67c0*/  BRA `(.L_x_118) ;  /* 0xffffffc000247947 */ /* 0x000fea000383ffff */
.L_x_44:
[----:B----4-:R-:W-:-:S07]  /*67d0*/  MOV R0, UR5 ;  /* 0x0000000500007c02 */ /* 0x010fce0008000f00 */
.L_x_119:
[----:B-1----:R1:W2:Y:S02]  /*67e0*/  SYNCS.PHASECHK.TRANS64.TRYWAIT P0, [R0+URZ], R3 ;  /* 0x00000003000075a7 */ /* 0x0022a400080011ff */
[----:B--2---:R-:W-:Y:S05]  /*67f0*/  @!P0 NANOSLEEP.SYNCS 0x989680 ;  /* 0x009896800000895d */ /* 0x004fea0003900000 */
[----:B------:R-:W2:Y:S02]  /*6800*/  @!P0 SYNCS.PHASECHK.TRANS64 P0, [R0+URZ], R3 ;  /* 0x00000003000085a7 */ /* 0x000ea400080010ff */
[----:B--2---:R-:W-:Y:S05]  /*6810*/  @!P0 BRA `(.L_x_119) ;  /* 0xfffffffc00f08947 */ /* 0x004fea000383ffff */
[----:B------:R-:W-:Y:S05]  /*6820*/  BRA `(.L_x_120) ;  /* 0xffffffc000307947 */ /* 0x000fea000383ffff */
.L_x_47:
[----:B-1----:R1:W2:Y:S02]  /*6830*/  SYNCS.PHASECHK.TRANS64.TRYWAIT P0, [R0+URZ+0x110], R4 ;  /* 0x00011004000075a7 */ /* 0x0022a400080011ff */
[----:B--2---:R-:W-:Y:S05]  /*6840*/  @!P0 NANOSLEEP.SYNCS 0x989680 ;  /* 0x009896800000895d */ /* 0x004fea0003900000 */
[----:B------:R-:W2:Y:S02]  /*6850*/  @!P0 SYNCS.PHASECHK.TRANS64 P0, [R0+URZ+0x110], R4 ;  /* 0x00011004000085a7 */ /* 0x000ea400080010ff */
[----:B--2---:R-:W-:Y:S05]  /*6860*/  @!P0 BRA `(.L_x_47) ;  /* 0xfffffffc00f08947 */ /* 0x004fea000383ffff */
[----:B------:R-:W-:Y:S05]  /*6870*/  BRA `(.L_x_121) ;  /* 0xffffffc0008c7947 */ /* 0x000fea000383ffff */
.L_x_48:
[----:B------:R-:W-:-:S07]  /*6880*/  MOV R0, UR5 ;  /* 0x0000000500007c02 */ /* 0x000fce0008000f00 */
.L_x_122:
[----:B-1----:R1:W2:Y:S02]  /*6890*/  SYNCS.PHASECHK.TRANS64.TRYWAIT P0, [R0+URZ+0xc0], R5 ;  /* 0x0000c005000075a7 */ /* 0x0022a400080011ff */
[----:B--2---:R-:W-:Y:S05]  /*68a0*/  @!P0 NANOSLEEP.SYNCS 0x989680 ;  /* 0x009896800000895d */ /* 0x004fea0003900000 */
[----:B------:R-:W2:Y:S02]  /*68b0*/  @!P0 SYNCS.PHASECHK.TRANS64 P0, [R0+URZ+0xc0], R5 ;  /* 0x0000c005000085a7 */ /* 0x000ea400080010ff */
[----:B--2---:R-:W-:Y:S05]  /*68c0*/  @!P0 BRA `(.L_x_122) ;  /* 0xfffffffc00f08947 */ /* 0x004fea000383ffff */
[----:B------:R-:W-:Y:S05]  /*68d0*/  BRA `(.L_x_123) ;  /* 0xffffffc0009c7947 */ /* 0x000fea000383ffff */
.L_x_49:
[----:B-1----:R1:W2:Y:S02]  /*68e0*/  SYNCS.PHASECHK.TRANS64.TRYWAIT P1, [R0+URZ+0xb0], R4 ;  /* 0x0000b004000075a7 */ /* 0x0022a400080211ff */
[----:B--2---:R-:W-:Y:S05]  /*68f0*/  @!P1 NANOSLEEP.SYNCS 0x989680 ;  /* 0x009896800000995d */ /* 0x004fea0003900000 */
[----:B------:R-:W2:Y:S02]  /*6900*/  @!P1 SYNCS.PHASECHK.TRANS64 P1, [R0+URZ+0xb0], R4 ;  /* 0x0000b004000095a7 */ /* 0x000ea400080210ff */
[----:B--2---:R-:W-:Y:S05]  /*6910*/  @!P1 BRA `(.L_x_49) ;  /* 0xfffffffc00f09947 */ /* 0x004fea000383ffff */
[----:B------:R-:W-:Y:S05]  /*6920*/  BRA `(.L_x_124) ;  /* 0xffffffc000cc7947 */ /* 0x000fea000383ffff */
.L_x_52:
[----:B------:R-:W-:-:S07]  /*6930*/  MOV R0, UR5 ;  /* 0x0000000500007c02 */ /* 0x000fce0008000f00 */
.L_x_125:
[----:B-1----:R1:W2:Y:S02]  /*6940*/  SYNCS.PHASECHK.TRANS64.TRYWAIT P0, [R0+URZ+0xc0], R2 ;  /* 0x0000c002000075a7 */ /* 0x0022a400080011ff */
[----:B--2---:R-:W-:Y:S05]  /*6950*/  @!P0 NANOSLEEP.SYNCS 0x989680 ;  /* 0x009896800000895d */ /* 0x004fea0003900000 */
[----:B------:R-:W2:Y:S02]  /*6960*/  @!P0 SYNCS.PHASECHK.TRANS64 P0, [R0+URZ+0xc0], R2 ;  /* 0x0000c002000085a7 */ /* 0x000ea400080010ff */
[----:B--2---:R-:W-:Y:S05]  /*6970*/  @!P0 BRA `(.L_x_125) ;  /* 0xfffffffc00f08947 */ /* 0x004fea000383ffff */
[----:B------:R-:W-:Y:S05]  /*6980*/  BRA `(.L_x_51) ;  /* 0xffffffc400207947 */ /* 0x000fea000383ffff */
.L_x_59:
[----:B-1----:R1:W2:Y:S02]  /*6990*/  SYNCS.PHASECHK.TRANS64.TRYWAIT P1, [R0+URZ+0xb0], R2 ;  /* 0x0000b002000075a7 */ /* 0x0022a400080211ff */
[----:B--2---:R-:W-:Y:S05]  /*69a0*/  @!P1 NANOSLEEP.SYNCS 0x989680 ;  /* 0x009896800000995d */ /* 0x004fea0003900000 */
[----:B------:R-:W2:Y:S02]  /*69b0*/  @!P1 SYNCS.PHASECHK.TRANS64 P1, [R0+URZ+0xb0], R2 ;  /* 0x0000b002000095a7 */ /* 0x000ea400080210ff */
[----:B--2---:R-:W-:Y:S05]  /*69c0*/  @!P1 BRA `(.L_x_59) ;  /* 0xfffffffc00f09947 */ /* 0x004fea000383ffff */
[----:B------:R-:W-:Y:S05]  /*69d0*/  BRA `(.L_x_126) ;  /* 0xffffffc800b07947 */ /* 0x000fea000383ffff */
.L_x_60:
[----:B------:R-:W-:-:S07]  /*69e0*/  MOV R2, UR6 ;  /* 0x0000000600027c02 */ /* 0x000fce0008000f00 */
.L_x_127:
[----:B-1----:R1:W2:Y:S02]  /*69f0*/  SYNCS.PHASECHK.TRANS64.TRYWAIT P0, [R2+URZ+0xf0], R0 ;  /* 0x0000f000020075a7 */ /* 0x0022a400080011ff */
[----:B--2---:R-:W-:Y:S05]  /*6a00*/  @!P0 NANOSLEEP.SYNCS 0x989680 ;  /* 0x009896800000895d */ /* 0x004fea0003900000 */
[----:B------:R-:W2:Y:S02]  /*6a10*/  @!P0 SYNCS.PHASECHK.TRANS64 P0, [R2+URZ+0xf0], R0 ;  /* 0x0000f000020085a7 */ /* 0x000ea400080010ff */
[----:B--2---:R-:W-:Y:S05]  /*6a20*/  @!P0 BRA `(.L_x_127) ;  /* 0xfffffffc00f08947 */ /* 0x004fea000383ffff */
[----:B------:R-:W-:Y:S05]  /*6a30*/  BRA `(.L_x_128) ;  /* 0xffffffc800fc7947 */ /* 0x000fea000383ffff */
.L_x_63:
[----:B------:R-:W-:Y:S07]  /*6a40*/  MOV R0, UR11 ;  /* 0x0000000b00007c02 */ /* 0x000fee0008000f00 */
.L_x_129:
[----:B-1----:R1:W2:Y:S02]  /*6a50*/  SYNCS.PHASECHK.TRANS64.TRYWAIT P0, [R0+URZ], R2 ;  /* 0x00000002000075a7 */ /* 0x0022a400080011ff */
[----:B--2---:R-:W-:Y:S05]  /*6a60*/  @!P0 NANOSLEEP.SYNCS 0x989680 ;  /* 0x009896800000895d */ /* 0x004fea0003900000 */
[----:B------:R-:W2:Y:S02]  /*6a70*/  @!P0 SYNCS.PHASECHK.TRANS64 P0, [R0+URZ], R2 ;  /* 0x00000002000085a7 */ /* 0x000ea400080010ff */
[----:B--2---:R-:W-:Y:S05]  /*6a80*/  @!P0 BRA `(.L_x_129) ;  /* 0xfffffffc00f08947 */ /* 0x004fea000383ffff */
[----:B------:R-:W-:Y:S05]  /*6a90*/  BRA `(.L_x_62) ;  /* 0xffffffcc00187947 */ /* 0x000fea000383ffff */
.L_x_66:
[----:B------:R-:W-:-:S07]  /*6aa0*/  MOV R0, UR6 ;  /* 0x0000000600007c02 */ /* 0x000fce0008000f00 */
.L_x_130:
[----:B--2---:R2:W3:Y:S02]  /*6ab0*/  SYNCS.PHASECHK.TRANS64.TRYWAIT P0, [R0+URZ], R2 ;  /* 0x00000002000075a7 */ /* 0x0044e400080011ff */
[----:B---3--:R-:W-:Y:S05]  /*6ac0*/  @!P0 NANOSLEEP.SYNCS 0x989680 ;  /* 0x009896800000895d */ /* 0x008fea0003900000 */
[----:B------:R-:W3:Y:S02]  /*6ad0*/  @!P0 SYNCS.PHASECHK.TRANS64 P0, [R0+URZ], R2 ;  /* 0x00000002000085a7 */ /* 0x000ee400080010ff */
[----:B---3--:R-:W-:Y:S05]  /*6ae0*/  @!P0 BRA `(.L_x_130) ;  /* 0xfffffffc00f08947 */ /* 0x008fea000383ffff */
[----:B------:R-:W-:Y:S05]  /*6af0*/  BRA `(.L_x_131) ;  /* 0xffffffd000487947 */ /* 0x000fea000383ffff */
.L_x_67:
[----:B------:R-:W-:-:S07]  /*6b00*/  MOV R0, UR6 ;  /* 0x0000000600007c02 */ /* 0x000fce0008000f00 */
.L_x_132:
[----:B-1----:R1:W2:Y:S02]  /*6b10*/  SYNCS.PHASECHK.TRANS64.TRYWAIT P0, [R0+URZ], R3 ;  /* 0x00000003000075a7 */ /* 0x0022a400080011ff */
[----:B--2---:R-:W-:Y:S05]  /*6b20*/  @!P0 NANOSLEEP.SYNCS 0x989680 ;  /* 0x009896800000895d */ /* 0x004fea0003900000 */
[----:B------:R-:W2:Y:S02]  /*6b30*/  @!P0 SYNCS.PHASECHK.TRANS64 P0, [R0+URZ], R3 ;  /* 0x00000003000085a7 */ /* 0x000ea400080010ff */
[----:B--2---:R-:W-:Y:S05]  /*6b40*/  @!P0 BRA `(.L_x_132) ;  /* 0xfffffffc00f08947 */ /* 0x004fea000383ffff */
[----:B------:R-:W-:Y:S05]  /*6b50*/  BRA `(.L_x_133) ;  /* 0xffffffd000547947 */ /* 0x000fea000383ffff */
.L_x_68:
[----:B------:R-:W-:-:S07]  /*6b60*/  MOV R0, UR6 ;  /* 0x0000000600007c02 */ /* 0x000fce0008000f00 */
.L_x_134:
[----:B-1----:R1:W2:Y:S02]  /*6b70*/  SYNCS.PHASECHK.TRANS64.TRYWAIT P0, [R0+URZ], R3 ;  /* 0x00000003000075a7 */ /* 0x0022a400080011ff */
[----:B--2---:R-:W-:Y:S05]  /*6b80*/  @!P0 NANOSLEEP.SYNCS 0x989680 ;  /* 0x009896800000895d */ /* 0x004fea0003900000 */
[----:B------:R-:W2:Y:S02]  /*6b90*/  @!P0 SYNCS.PHASECHK.TRANS64 P0, [R0+URZ], R3 ;  /* 0x00000003000085a7 */ /* 0x000ea400080010ff */
[----:B--2---:R-:W-:Y:S05]  /*6ba0*/  @!P0 BRA `(.L_x_134) ;  /* 0xfffffffc00f08947 */ /* 0x004fea000383ffff */
[----:B------:R-:W-:Y:S05]  /*6bb0*/  BRA `(.L_x_135) ;  /* 0xffffffd000607947 */ /* 0x000fea000383ffff */
.L_x_69:
[----:B-1----:R-:W-:-:S07]  /*6bc0*/  MOV R0, UR7 ;  /* 0x0000000700007c02 */ /* 0x002fce0008000f00 */
.L_x_136:
[----:B-1----:R1:W2:Y:S02]  /*6bd0*/  SYNCS.PHASECHK.TRANS64.TRYWAIT P0, [R0+URZ], R2 ;  /* 0x00000002000075a7 */ /* 0x0022a400080011ff */
[----:B--2---:R-:W-:Y:S05]  /*6be0*/  @!P0 NANOSLEEP.SYNCS 0x989680 ;  /* 0x009896800000895d */ /* 0x004fea0003900000 */
[----:B------:R-:W2:Y:S02]  /*6bf0*/  @!P0 SYNCS.PHASECHK.TRANS64 P0, [R0+URZ], R2 ;  /* 0x00000002000085a7 */ /* 0x000ea400080010ff */
[----:B--2---:R-:W-:Y:S05]  /*6c00*/  @!P0 BRA `(.L_x_136) ;  /* 0xfffffffc00f08947 */ /* 0x004fea000383ffff */
[----:B------:R-:W-:Y:S05]  /*6c10*/  BRA `(.L_x_137) ;  /* 0xffffffd0006c7947 */ /* 0x000fea000383ffff */
.L_x_74:
[----:B---3--:R3:W1:Y:S02]  /*6c20*/  SYNCS.PHASECHK.TRANS64.TRYWAIT P0, [R0+URZ+0xb0], R2 ;  /* 0x0000b002000075a7 */ /* 0x00866400080011ff */
[----:B-1----:R-:W-:Y:S05]  /*6c30*/  @!P0 NANOSLEEP.SYNCS 0x989680 ;  /* 0x009896800000895d */ /* 0x002fea0003900000 */
[----:B------:R-:W1:Y:S02]  /*6c40*/  @!P0 SYNCS.PHASECHK.TRANS64 P0, [R0+URZ+0xb0], R2 ;  /* 0x0000b002000085a7 */ /* 0x000e6400080010ff */
[----:B-1----:R-:W-:Y:S05]  /*6c50*/  @!P0 BRA `(.L_x_74) ;  /* 0xfffffffc00f08947 */ /* 0x002fea000383ffff */
[----:B------:R-:W-:Y:S05]  /*6c60*/  BRA `(.L_x_138) ;  /* 0xffffffd4006c7947 */ /* 0x000fea000383ffff */
.L_x_77:
[----:B------:R-:W-:Y:S07]  /*6c70*/  MOV R0, UR6 ;  /* 0x0000000600007c02 */ /* 0x000fee0008000f00 */
.L_x_139:
[----:B-1----:R1:W3:Y:S02]  /*6c80*/  SYNCS.PHASECHK.TRANS64.TRYWAIT P0, [R0+URZ+0xa8], R2 ;  /* 0x0000a802000075a7 */ /* 0x0022e400080011ff */
[----:B---3--:R-:W-:Y:S05]  /*6c90*/  @!P0 NANOSLEEP.SYNCS 0x989680 ;  /* 0x009896800000895d */ /* 0x008fea0003900000 */
[----:B------:R-:W3:Y:S02]  /*6ca0*/  @!P0 SYNCS.PHASECHK.TRANS64 P0, [R0+URZ+0xa8], R2 ;  /* 0x0000a802000085a7 */ /* 0x000ee400080010ff */
[----:B---3--:R-:W-:Y:S05]  /*6cb0*/  @!P0 BRA `(.L_x_139) ;  /* 0xfffffffc00f08947 */ /* 0x008fea000383ffff */
[----:B------:R-:W-:Y:S05]  /*6cc0*/  BRA `(.L_x_76) ;  /* 0xffffffd800587947 */ /* 0x000fea000383ffff */
.L_x_80:
[----:B------:R-:W-:Y:S07]  /*6cd0*/  MOV R0, UR6 ;  /* 0x0000000600007c02 */ /* 0x000fee0008000f00 */
.L_x_140:
[----:B-1----:R1:W2:Y:S02]  /*6ce0*/  SYNCS.PHASECHK.TRANS64.TRYWAIT P2, [R0+URZ+0x98], R24 ;  /* 0x00009818000075a7 */ /* 0x0022a400080411ff */
[----:B--2---:R-:W-:Y:S05]  /*6cf0*/  @!P2 NANOSLEEP.SYNCS 0x989680 ;  /* 0x009896800000a95d */ /* 0x004fea0003900000 */
[----:B------:R-:W2:Y:S02]  /*6d00*/  @!P2 SYNCS.PHASECHK.TRANS64 P2, [R0+URZ+0x98], R24 ;  /* 0x000098180000a5a7 */ /* 0x000ea400080410ff */
[----:B--2---:R-:W-:Y:S05]  /*6d10*/  @!P2 BRA `(.L_x_140) ;  /* 0xfffffffc00f0a947 */ /* 0x004fea000383ffff */
[----:B------:R-:W-:Y:S05]  /*6d20*/  BRA `(.L_x_141) ;  /* 0xffffffd800ec7947 */ /* 0x000fea000383ffff */
.L_x_83:
[----:B--2---:R2:W4:Y:S02]  /*6d30*/  SYNCS.PHASECHK.TRANS64.TRYWAIT P0, [R0+URZ+0xb0], R2 ;  /* 0x0000b002000075a7 */ /* 0x00452400080011ff */
[----:B----4-:R-:W-:Y:S05]  /*6d40*/  @!P0 NANOSLEEP.SYNCS 0x989680 ;  /* 0x009896800000895d */ /* 0x010fea0003900000 */
[----:B------:R-:W4:Y:S02]  /*6d50*/  @!P0 SYNCS.PHASECHK.TRANS64 P0, [R0+URZ+0xb0], R2 ;  /* 0x0000b002000085a7 */ /* 0x000f2400080010ff */
[----:B----4-:R-:W-:Y:S05]  /*6d60*/  @!P0 BRA `(.L_x_83) ;  /* 0xfffffffc00f08947 */ /* 0x010fea000383ffff */
[----:B------:R-:W-:Y:S05]  /*6d70*/  BRA `(.L_x_142) ;  /* 0xffffffe000347947 */ /* 0x000fea000383ffff */
.L_x_94:
[----:B-1----:R-:W-:Y:S04]  /*6d80*/  MOV R0, UR43 ;  /* 0x0000002b00007c02 */ /* 0x002fe80008000f00 */
[----:B------:R1:W2:Y:S03]  /*6d90*/  SYNCS.PHASECHK.TRANS64.TRYWAIT P1, [R0+URZ+0x90], R4 ;  /* 0x00009004000075a7 */ /* 0x0002a600080211ff */
[----:B--2---:R-:W-:Y:S05]  /*6da0*/  @!P1 NANOSLEEP.SYNCS 0x989680 ;  /* 0x009896800000995d */ /* 0x004fea0003900000 */
[----:B------:R-:W2:Y:S02]  /*6db0*/  @!P1 SYNCS.PHASECHK.TRANS64 P1, [R0+URZ+0x90], R4 ;  /* 0x00009004000095a7 */ /* 0x000ea400080210ff */
[----:B--2---:R-:W-:Y:S05]  /*6dc0*/  @!P1 BRA `(.L_x_94) ;  /* 0xfffffffc00ec9947 */ /* 0x004fea000383ffff */
[----:B------:R-:W-:Y:S05]  /*6dd0*/  BRA `(.L_x_93) ;  /* 0xffffffec00187947 */ /* 0x000fea000383ffff */
.L_x_96:
[----:B-1----:R1:W4:Y:S02]  /*6de0*/  SYNCS.PHASECHK.TRANS64.TRYWAIT P1, [R35+URZ+0xd0], R3 ;  /* 0x0000d003230075a7 */ /* 0x00232400080211ff */
[----:B----4-:R-:W-:Y:S05]  /*6df0*/  @!P1 NANOSLEEP.SYNCS 0x989680 ;  /* 0x009896800000995d */ /* 0x010fea0003900000 */
[----:B------:R-:W4:Y:S02]  /*6e00*/  @!P1 SYNCS.PHASECHK.TRANS64 P1, [R35+URZ+0xd0], R3 ;  /* 0x0000d003230095a7 */ /* 0x000f2400080210ff */
[----:B----4-:R-:W-:Y:S05]  /*6e10*/  @!P1 BRA `(.L_x_96) ;  /* 0xfffffffc00f09947 */ /* 0x010fea000383ffff */
[----:B------:R-:W-:Y:S05]  /*6e20*/  BRA `(.L_x_95) ;  /* 0xffffffec00507947 */ /* 0x000fea000383ffff */
        .weak           $__internal_0_$__cuda_sm10x_tcgen05_guardrail_trap_col_being_dealloced_not_returned_by_alloc
        .type           $__internal_0_$__cuda_sm10x_tcgen05_guardrail_trap_col_being_dealloced_not_returned_by_alloc,@function
        .size           $__internal_0_$__cuda_sm10x_tcgen05_guardrail_trap_col_being_dealloced_not_returned_by_alloc,($__internal_1_$__cuda_sm10x_tcgen05_guardrail_trap_phase_invalid_during_alloc - $__internal_0_$__cuda_sm10x_tcgen05_guardrail_trap_col_being_dealloced_not_returned_by_alloc)
$__internal_0_$__cuda_sm10x_tcgen05_guardrail_trap_col_being_dealloced_not_returned_by_alloc:
[----:B------:R-:W-:Y:S05]  /*6e30*/  BPT.TRAP 0x1 ;  /* 0x000000040000795c */ /* 0x000fea0000300000 */
[----:B------:R-:W-:-:S04]  /*6e40*/  HFMA2 R3, -RZ, RZ, 0, 0 ;  /* 0x00000000ff037431 */ /* 0x000fc800000001ff */
[----:B------:R-:W-:Y:S05]  /*6e50*/  RET.REL.NODEC R2 `(_ZN7cutlass13device_kernelINS_4gemm6kernel13GemmUniversalIN4cute5tupleIJiiiiEEENS1_10collective13CollectiveMmaINS1_35MainloopSm100TmaUmmaWarpSpecializedILi9ELi2ELi4ENS5_IJNS4_1CILi1EEESB_SB_EEEEENS5_IJNSA_ILi64EEENSA_ILi32EEENSA_ILi256EEEEEEaNS5_IJlSB_lEEEaSI_NS4_8TiledMMAINS4_8MMA_AtomIJNS4_15SM100_MMA_S8_SSIaaiLi64ELi32ELNS4_4UMMA5MajorE0ELSN_0ELNSM_8SaturateE0EEEEEENS4_6LayoutISC_NS5_IJNSA_ILi0EEESS_SS_EEEEENS5_IJNS4_10UnderscoreESV_SV_EEEEENS4_13SM90_TMA_LOADENS4_14ComposedLayoutINS4_7SwizzleILi3ELi4ELi3EEENS4_18smem_ptr_flag_bitsILi8EEENSR_INS5_IJNSA_ILi8EEENSA_ILi128EEEEEENS5_IJS15_SB_EEEEEEEvNS4_8identityESY_S19_vS1A_EENS_8epilogue10collective18CollectiveEpilogueINS1C_23Sm100TmaWarpSpecializedILi1ELi1ELi16ELb0ELb0EEEJSH_NS5_IJNSR_ISE_SB_EENSR_ISF_SB_EEEEEaSI_aSI_NS1C_6fusion15FusionCallbacksIS1G_NS1K_17LinearCombinationIaiaiLNS_15FloatRoundStyleE2EEESH_S1J_JEEENS4_5SM1004TMEM4LOAD26SM100_TMEM_LOAD_16dp32b16xESY_NSZ_INS10_ILi1ELi4ELi3EEES13_NSR_INS5_IJS14_SF_EEENS5_IJSF_SB_EEEEEEENS4_39AutoVectorizingCopyWithAssumedAlignmentILi128EEENS4_14SM90_TMA_STOREES1Y_S20_S20_EEEvvEEEEvNT_6ParamsE) ;  /* 0xffffff9002687950 */ /* 0x000fea0003c3ffff */
        .weak           $__internal_1_$__cuda_sm10x_tcgen05_guardrail_trap_phase_invalid_during_alloc
        .type           $__internal_1_$__cuda_sm10x_tcgen05_guardrail_trap_phase_invalid_during_alloc,@function
        .size           $__internal_1_$__cuda_sm10x_tcgen05_guardrail_trap_phase_invalid_during_alloc,($__internal_2_$__cuda_sm10x_tcgen05_guardrail_trap_unallocated_columns_being_dealloced - $__internal_1_$__cuda_sm10x_tcgen05_guardrail_trap_phase_invalid_during_alloc)
$__internal_1_$__cuda_sm10x_tcgen05_guardrail_trap_phase_invalid_during_alloc:
[----:B------:R-:W-:Y:S05]  /*6e60*/  BPT.TRAP 0x1 ;  /* 0x000000040000795c */ /* 0x000fea0000300000 */
[----:B------:R-:W-:-:S04]  /*6e70*/  MOV R3, 0x0 ;  /* 0x0000000000037802 */ /* 0x000fc80000000f00 */
[----:B------:R-:W-:Y:S05]  /*6e80*/  RET.REL.NODEC R2 `(_ZN7cutlass13device_kernelINS_4gemm6kernel13GemmUniversalIN4cute5tupleIJiiiiEEENS1_10collective13CollectiveMmaINS1_35MainloopSm100TmaUmmaWarpSpecializedILi9ELi2ELi4ENS5_IJNS4_1CILi1EEESB_SB_EEEEENS5_IJNSA_ILi64EEENSA_ILi32EEENSA_ILi256EEEEEEaNS5_IJlSB_lEEEaSI_NS4_8TiledMMAINS4_8MMA_AtomIJNS4_15SM100_MMA_S8_SSIaaiLi64ELi32ELNS4_4UMMA5MajorE0ELSN_0ELNSM_8SaturateE0EEEEEENS4_6LayoutISC_NS5_IJNSA_ILi0EEESS_SS_EEEEENS5_IJNS4_10UnderscoreESV_SV_EEEEENS4_13SM90_TMA_LOADENS4_14ComposedLayoutINS4_7SwizzleILi3ELi4ELi3EEENS4_18smem_ptr_flag_bitsILi8EEENSR_INS5_IJNSA_ILi8EEENSA_ILi128EEEEEENS5_IJS15_SB_EEEEEEEvNS4_8identityESY_S19_vS1A_EENS_8epilogue10collective18CollectiveEpilogueINS1C_23Sm100TmaWarpSpecializedILi1ELi1ELi16ELb0ELb0EEEJSH_NS5_IJNSR_ISE_SB_EENSR_ISF_SB_EEEEEaSI_aSI_NS1C_6fusion15FusionCallbacksIS1G_NS1K_17LinearCombinationIaiaiLNS_15FloatRoundStyleE2EEESH_S1J_JEEENS4_5SM1004TMEM4LOAD26SM100_TMEM_LOAD_16dp32b16xESY_NSZ_INS10_ILi1ELi4ELi3EEES13_NSR_INS5_IJS14_SF_EEENS5_IJSF_SB_EEEEEEENS4_39AutoVectorizingCopyWithAssumedAlignmentILi128EEENS4_14SM90_TMA_STOREES1Y_S20_S20_EEEvvEEEEvNT_6ParamsE) ;  /* 0xffffff90025c7950 */ /* 0x000fea0003c3ffff */
        .weak           $__internal_2_$__cuda_sm10x_tcgen05_guardrail_trap_unallocated_columns_being_dealloced
        .type           $__internal_2_$__cuda_sm10x_tcgen05_guardrail_trap_unallocated_columns_being_dealloced,@function
        .size           $__internal_2_$__cuda_sm10x_tcgen05_guardrail_trap_unallocated_columns_being_dealloced,(.L_x_144 - $__internal_2_$__cuda_sm10x_tcgen05_guardrail_trap_unallocated_columns_being_dealloced)
$__internal_2_$__cuda_sm10x_tcgen05_guardrail_trap_unallocated_columns_being_dealloced:
[----:B------:R-:W-:Y:S05]  /*6e90*/  BPT.TRAP 0x1 ;  /* 0x000000040000795c */ /* 0x000fea0000300000 */
[----:B------:R-:W-:-:S04]  /*6ea0*/  HFMA2 R3, -RZ, RZ, 0, 0 ;  /* 0x00000000ff037431 */ /* 0x000fc800000001ff */
[----:B------:R-:W-:Y:S05]  /*6eb0*/  RET.REL.NODEC R2 `(_ZN7cutlass13device_kernelINS_4gemm6kernel13GemmUniversalIN4cute5tupleIJiiiiEEENS1_10collective13CollectiveMmaINS1_35MainloopSm100TmaUmmaWarpSpecializedILi9ELi2ELi4ENS5_IJNS4_1CILi1EEESB_SB_EEEEENS5_IJNSA_ILi64EEENSA_ILi32EEENSA_ILi256EEEEEEaNS5_IJlSB_lEEEaSI_NS4_8TiledMMAINS4_8MMA_AtomIJNS4_15SM100_MMA_S8_SSIaaiLi64ELi32ELNS4_4UMMA5MajorE0ELSN_0ELNSM_8SaturateE0EEEEEENS4_6LayoutISC_NS5_IJNSA_ILi0EEESS_SS_EEEEENS5_IJNS4_10UnderscoreESV_SV_EEEEENS4_13SM90_TMA_LOADENS4_14ComposedLayoutINS4_7SwizzleILi3ELi4ELi3EEENS4_18smem_ptr_flag_bitsILi8EEENSR_INS5_IJNSA_ILi8EEENSA_ILi128EEEEEENS5_IJS15_SB_EEEEEEEvNS4_8identityESY_S19_vS1A_EENS_8epilogue10collective18CollectiveEpilogueINS1C_23Sm100TmaWarpSpecializedILi1ELi1ELi16ELb0ELb0EEEJSH_NS5_IJNSR_ISE_SB_EENSR_ISF_SB_EEEEEaSI_aSI_NS1C_6fusion15FusionCallbacksIS1G_NS1K_17LinearCombinationIaiaiLNS_15FloatRoundStyleE2EEESH_S1J_JEEENS4_5SM1004TMEM4LOAD26SM100_TMEM_LOAD_16dp32b16xESY_NSZ_INS10_ILi1ELi4ELi3EEES13_NSR_INS5_IJS14_SF_EEENS5_IJSF_SB_EEEEEEENS4_39AutoVectorizingCopyWithAssumedAlignmentILi128EEENS4_14SM90_TMA_STOREES1Y_S20_S20_EEEvvEEEEvNT_6ParamsE) ;  /* 0xffffff9002507950 */ /* 0x000fea0003c3ffff */
.L_x_143:
[----:B------:R-:W-:-:S00]  /*6ec0*/  BRA `(.L_x_143) ;  /* 0xfffffffc00fc7947 */ /* 0x000fc0000383ffff */
[----:B------:R-:W-:-:S00]  /*6ed0*/  NOP ;  /* 0x0000000000007918 */ /* 0x000fc00000000000 */
        /* <DEDUP_REMOVED lines=10> */
.L_x_144:


//--------------------- .nv.global.init           --------------------------
	.section	.nv.global.init,"aw",@progbits
.nv.global.init:
	.type		$str$27,@object
	.size		$str$27,($str$28 - $str$27)
$str$27:
        /*0000*/ 	.byte	0x28, 0x61, 0x64, 0x64, 0x72, 0x65, 0x73, 0x73, 0x20, 0x26, 0x20, 0x6d, 0x61, 0x73, 0x6b, 0x29
        /*0010*/ 	.byte	0x20, 0x3d, 0x3d, 0x20, 0x30, 0x00
	.type		$str$28,@object
	.size		$str$28,($str$26 - $str$28)
$str$28:
        /*0016*/ 	.byte	0x2f, 0x74, 0x6d, 0x70, 0x2f, 0x63, 0x75, 0x74, 0x6c, 0x61, 0x73, 0x73, 0x5f, 0x73, 0x77, 0x65
        /*0026*/ 	.byte	0x65, 0x70, 0x5f, 0x73, 0x72, 0x63, 0x2f, 0x69, 0x6e, 0x63, 0x6c, 0x75, 0x64, 0x65, 0x2f, 0x63
        /*0036*/ 	.byte	0x75, 0x74, 0x65, 0x2f, 0x70, 0x6f, 0x69, 0x6e, 0x74, 0x65, 0x72, 0x5f, 0x66, 0x6c, 0x61, 0x67
        /*0046*/ 	.byte	0x67, 0x65, 0x64, 0x2e, 0x68, 0x70, 0x70, 0x00
	.type		$str$26,@object
	.size		$str$26,($str$25 - $str$26)
$str$26:
        /*004e*/ 	.byte	0x2f, 0x74, 0x6d, 0x70, 0x2f, 0x63, 0x75, 0x74, 0x6c, 0x61, 0x73, 0x73, 0x5f, 0x73, 0x77, 0x65
        /*005e*/ 	.byte	0x65, 0x70, 0x5f, 0x73, 0x72, 0x63, 0x2f, 0x69, 0x6e, 0x63, 0x6c, 0x75, 0x64, 0x65, 0x2f, 0x63
        /*006e*/ 	.byte	0x75, 0x74, 0x65, 0x2f, 0x61, 0x74, 0x6f, 0x6d, 0x2f, 0x63, 0x6f, 0x70, 0x79, 0x5f, 0x74, 0x72
        /*007e*/ 	.byte	0x61, 0x69, 0x74, 0x73, 0x5f, 0x73, 0x6d, 0x31, 0x30, 0x30, 0x2e, 0x68, 0x70, 0x70, 0x00
	.type		$str$25,@object
	.size		$str$25,(__unnamed_1 - $str$25)
$str$25:
        /*008d*/ 	.byte	0x28, 0x28, 0x75, 0x69, 0x6e, 0x74, 0x33, 0x32, 0x5f, 0x74, 0x28, 0x74, 0x68, 0x72, 0x65, 0x61
        /*009d*/ 	.byte	0x64, 0x49, 0x64, 0x78, 0x2e, 0x78, 0x29, 0x20, 0x2f, 0x20, 0x33, 0x32, 0x29, 0x20, 0x25, 0x20
        /*00ad*/ 	.byte	0x34, 0x29, 0x20, 0x3d, 0x3d, 0x20, 0x28, 0x28, 0x28, 0x74, 0x6d, 0x65, 0x6d, 0x5f, 0x61, 0x64
        /*00bd*/ 	.byte	0x64, 0x72, 0x20, 0x3e, 0x3e, 0x20, 0x31, 0x36, 0x29, 0x20, 0x2f, 0x20, 0x33, 0x32, 0x29, 0x20
        /*00cd*/ 	.byte	0x25, 0x20, 0x34, 0x29, 0x00
	.type		__unnamed_1,@object
	.size		__unnamed_1,(__unnamed_2 - __unnamed_1)
__unnamed_1:
        /*00d2*/ 	.byte	0x61, 0x75, 0x74, 0x6f, 0x20, 0x63, 0x75, 0x74, 0x65, 0x3a, 0x3a, 0x61, 0x73, 0x5f, 0x70, 0x6f
        /* <DEDUP_REMOVED lines=24> */
        /*0262*/ 	.byte	0x00
	.type		__unnamed_2,@object
	.size		__unnamed_2,(.L_2 - __unnamed_2)
__unnamed_2:
        /* <DEDUP_REMOVED lines=37> */
        /*04b3*/ 	.byte	0x74, 0x65, 0x3a, 0x3a, 0x43, 0x3c, 0x30, 0x3e, 0x3e, 0x3e, 0x3e, 0x5d, 0x00
.L_2:


//--------------------- .nv.shared._ZN7cutlass13device_kernelINS_4gemm6kernel13GemmUniversalIN4cute5tupleIJiiiiEEENS1_10collective13CollectiveMmaINS1_35MainloopSm100TmaUmmaWarpSpecializedILi9ELi2ELi4ENS5_IJNS4_1CILi1EEESB_SB_EEEEENS5_IJNSA_ILi64EEENSA_ILi32EEENSA_ILi256EEEEEEaNS5_IJlSB_lEEEaSI_NS4_8TiledMMAINS4_8MMA_AtomIJNS4_15SM100_MMA_S8_SSIaaiLi64ELi32ELNS4_4UMMA5MajorE0ELSN_0ELNSM_8SaturateE0EEEEEENS4_6LayoutISC_NS5_IJNSA_ILi0EEESS_SS_EEEEENS5_IJNS4_10UnderscoreESV_SV_EEEEENS4_13SM90_TMA_LOADENS4_14ComposedLayoutINS4_7SwizzleILi3ELi4ELi3EEENS4_18smem_ptr_flag_bitsILi8EEENSR_INS5_IJNSA_ILi8EEENSA_ILi128EEEEEENS5_IJS15_SB_EEEEEEEvNS4_8identityESY_S19_vS1A_EENS_8epilogue10collective18CollectiveEpilogueINS1C_23Sm100TmaWarpSpecializedILi1ELi1ELi16ELb0ELb0EEEJSH_NS5_IJNSR_ISE_SB_EENSR_ISF_SB_EEEEEaSI_aSI_NS1C_6fusion15FusionCallbacksIS1G_NS1K_17LinearCombinationIaiaiLNS_15FloatRoundStyleE2EEESH_S1J_JEEENS4_5SM1004TMEM4LOAD26SM100_TMEM_LOAD_16dp32b16xESY_NSZ_INS10_ILi1ELi4ELi3EEES13_NSR_INS5_IJS14_SF_EEENS5_IJSF_SB_EEEEEEENS4_39AutoVectorizingCopyWithAssumedAlignmentILi128EEENS4_14SM90_TMA_STOREES1Y_S20_S20_EEEvvEEEEvNT_6ParamsE --------------------------
	.section	.nv.shared._ZN7cutlass13device_kernelINS_4gemm6kernel13GemmUniversalIN4cute5tupleIJiiiiEEENS1_10collective13CollectiveMmaINS1_35MainloopSm100TmaUmmaWarpSpecializedILi9ELi2ELi4ENS5_IJNS4_1CILi1EEESB_SB_EEEEENS5_IJNSA_ILi64EEENSA_ILi32EEENSA_ILi256EEEEEEaNS5_IJlSB_lEEEaSI_NS4_8TiledMMAINS4_8MMA_AtomIJNS4_15SM100_MMA_S8_SSIaaiLi64ELi32ELNS4_4UMMA5MajorE0ELSN_0ELNSM_8SaturateE0EEEEEENS4_6LayoutISC_NS5_IJNSA_ILi0EEESS_SS_EEEEENS5_IJNS4_10UnderscoreESV_SV_EEEEENS4_13SM90_TMA_LOADENS4_14ComposedLayoutINS4_7SwizzleILi3ELi4ELi3EEENS4_18smem_ptr_flag_bitsILi8EEENSR_INS5_IJNSA_ILi8EEENSA_ILi128EEEEEENS5_IJS15_SB_EEEEEEEvNS4_8identityESY_S19_vS1A_EENS_8epilogue10collective18CollectiveEpilogueINS1C_23Sm100TmaWarpSpecializedILi1ELi1ELi16ELb0ELb0EEEJSH_NS5_IJNSR_ISE_SB_EENSR_ISF_SB_EEEEEaSI_aSI_NS1C_6fusion15FusionCallbacksIS1G_NS1K_17LinearCombinationIaiaiLNS_15FloatRoundStyleE2EEESH_S1J_JEEENS4_5SM1004TMEM4LOAD26SM100_TMEM_LOAD_16dp32b16xESY_NSZ_INS10_ILi1ELi4ELi3EEES13_NSR_INS5_IJS14_SF_EEENS5_IJSF_SB_EEEEEEENS4_39AutoVectorizingCopyWithAssumedAlignmentILi128EEENS4_14SM90_TMA_STOREES1Y_S20_S20_EEEvvEEEEvNT_6ParamsE,"aw",@nobits
	.sectionflags	@""
	.align	16
	.zero		1024


//--------------------- .nv.shared.reserved.0     --------------------------
	.section	.nv.shared.reserved.0,"aw",@nobits
	.weak		__nv_reservedSMEM_offset_0_alias
	.size		__nv_reservedSMEM_offset_0_alias, 0, 64
	.other		__nv_reservedSMEM_offset_0_alias,@"STO_CUDA_RESERVED_SHARED STV_DEFAULT"
__nv_reservedSMEM_offset_0_alias:
	.zero		0
.nv.shared.reserved.0:
	.zero		64
	.weak		__nv_reservedSMEM_tcgen05_partition
	.type		__nv_reservedSMEM_tcgen05_partition,@object
	.size		__nv_reservedSMEM_tcgen05_partition,(.L_0 - __nv_reservedSMEM_tcgen05_partition)
__nv_reservedSMEM_tcgen05_partition:
	.zero		32
.L_0:


//--------------------- .nv.global                --------------------------
	.section	.nv.global,"aw",@nobits
.nv.global:
	.type		_ZN40_INTERNAL_fafa22a3_4_k_cu_73e74437_347994cute1_E,@object
	.size		_ZN40_INTERNAL_fafa22a3_4_k_cu_73e74437_347994cute1_E,(_ZN40_INTERNAL_fafa22a3_4_k_cu_73e74437_347994cuda3std3__45__cpo6cbeginE - _ZN40_INTERNAL_fafa22a3_4_k_cu_73e74437_347994cute1_E)
_ZN40_INTERNAL_fafa22a3_4_k_cu_73e74437_347994cute1_E:
	.zero		1
	.type		_ZN40_INTERNAL_fafa22a3_4_k_cu_73e74437_347994cuda3std3__45__cpo6cbeginE,@object
	.size		_ZN40_INTERNAL_fafa22a3_4_k_cu_73e74437_347994cuda3std3__45__cpo6cbeginE,(_ZN40_INTERNAL_fafa22a3_4_k_cu_73e74437_347994cuda3std3__48in_placeE - _ZN40_INTERNAL_fafa22a3_4_k_cu_73e74437_347994cuda3std3__45__cpo6cbeginE)
_ZN40_INTERNAL_fafa22a3_4_k_cu_73e74437_347994cuda3std3__45__cpo6cbeginE:
	.zero		1
	.type		_ZN40_INTERNAL_fafa22a3_4_k_cu_73e74437_347994cuda3std3__48in_placeE,@object
	.size		_ZN40_INTERNAL_fafa22a3_4_k_cu_73e74437_347994cuda3std3__48in_placeE,(_ZN40_INTERNAL_fafa22a3_4_k_cu_73e74437_347994cuda3std6ranges3__45__cpo9iter_moveE - _ZN40_INTERNAL_fafa22a3_4_k_cu_73e74437_347994cuda3std3__48in_placeE)
_ZN40_INTERNAL_fafa22a3_4_k_cu_73e74437_347994cuda3std3__48in_placeE:
	.zero		1
	.type		_ZN40_INTERNAL_fafa22a3_4_k_cu_73e74437_347994cuda3std6ranges3__45__cpo9iter_moveE,@object
	.size		_ZN40_INTERNAL_fafa22a3_4_k_cu_73e74437_347994cuda3std6ranges3__45__cpo9iter_moveE,(_ZN40_INTERNAL_fafa22a3_4_k_cu_73e74437_347994cuda3std3__45__cpo5beginE - _ZN40_INTERNAL_fafa22a3_4_k_cu_73e74437_347994cuda3std6ranges3__45__cpo9iter_moveE)
_ZN40_INTERNAL_fafa22a3_4_k_cu_73e74437_347994cuda3std6ranges3__45__cpo9iter_moveE:
	.zero		1
	.type		_ZN40_INTERNAL_fafa22a3_4_k_cu_73e74437_347994cuda3std3__45__cpo5beginE,@object
	.size		_ZN40_INTERNAL_fafa22a3_4_k_cu_73e74437_347994cuda3std3__45__cpo5beginE,(_ZN40_INTERNAL_fafa22a3_4_k_cu_73e74437_347994cuda3std3__442_GLOBAL__N__fafa22a3_4_k_cu_73e74437_347996ignoreE - _ZN40_INTERNAL_fafa22a3_4_k_cu_73e74437_347994cuda3std3__45__cpo5beginE)
_ZN40_INTERNAL_fafa22a3_4_k_cu_73e74437_347994cuda3std3__45__cpo5beginE:
	.zero		1
	.type		_ZN40_INTERNAL_fafa22a3_4_k_cu_73e74437_347994cuda3std3__442_GLOBAL__N__fafa22a3_4_k_cu_73e74437_347996ignoreE,@object
	.size		_ZN40_INTERNAL_fafa22a3_4_k_cu_73e74437_347994cuda3std3__442_GLOBAL__N__fafa22a3_4_k_cu_73e74437_347996ignoreE,(_ZN40_INTERNAL_fafa22a3_4_k_cu_73e74437_347994cute7productE - _ZN40_INTERNAL_fafa22a3_4_k_cu_73e74437_347994cuda3std3__442_GLOBAL__N__fafa22a3_4_k_cu_73e74437_347996ignoreE)
_ZN40_INTERNAL_fafa22a3_4_k_cu_73e74437_347994cuda3std3__442_GLOBAL__N__fafa22a3_4_k_cu_73e74437_347996ignoreE:
	.zero		1
	.type		_ZN40_INTERNAL_fafa22a3_4_k_cu_73e74437_347994cute7productE,@object
	.size		_ZN40_INTERNAL_fafa22a3_4_k_cu_73e74437_347994cute7productE,(_ZN40_INTERNAL_fafa22a3_4_k_cu_73e74437_347994cuda3std3__45__cpo3endE - _ZN40_INTERNAL_fafa22a3_4_k_cu_73e74437_347994cute7productE)
_ZN40_INTERNAL_fafa22a3_4_k_cu_73e74437_347994cute7productE:
	.zero		1
	.type		_ZN40_INTERNAL_fafa22a3_4_k_cu_73e74437_347994cuda3std3__45__cpo3endE,@object
	.size		_ZN40_INTERNAL_fafa22a3_4_k_cu_73e74437_347994cuda3std3__45__cpo3endE,(_ZN40_INTERNAL_fafa22a3_4_k_cu_73e74437_347994cuda3std3__419piecewise_constructE - _ZN40_INTERNAL_fafa22a3_4_k_cu_73e74437_347994cuda3std3__45__cpo3endE)
_ZN40_INTERNAL_fafa22a3_4_k_cu_73e74437_347994cuda3std3__45__cpo3endE:
	.zero		1
	.type		_ZN40_INTERNAL_fafa22a3_4_k_cu_73e74437_347994cuda3std3__419piecewise_constructE,@object
	.size		_ZN40_INTERNAL_fafa22a3_4_k_cu_73e74437_347994cuda3std3__419piecewise_constructE,(_ZN40_INTERNAL_fafa22a3_4_k_cu_73e74437_347994cuda3std3__45__cpo4cendE - _ZN40_INTERNAL_fafa22a3_4_k_cu_73e74437_347994cuda3std3__419piecewise_constructE)
_ZN40_INTERNAL_fafa22a3_4_k_cu_73e74437_347994cuda3std3__419piecewise_constructE:
	.zero		1
	.type		_ZN40_INTERNAL_fafa22a3_4_k_cu_73e74437_347994cuda3std3__45__cpo4cendE,@object
	.size		_ZN40_INTERNAL_fafa22a3_4_k_cu_73e74437_347994cuda3std3__45__cpo4cendE,(_ZN40_INTERNAL_fafa22a3_4_k_cu_73e74437_347994cuda3std6ranges3__45__cpo4swapE - _ZN40_INTERNAL_fafa22a3_4_k_cu_73e74437_347994cuda3std3__45__cpo4cendE)
_ZN40_INTERNAL_fafa22a3_4_k_cu_73e74437_347994cuda3std3__45__cpo4cendE:
	.zero		1
	.type		_ZN40_INTERNAL_fafa22a3_4_k_cu_73e74437_347994cuda3std6ranges3__45__cpo4swapE,@object
	.size		_ZN40_INTERNAL_fafa22a3_4_k_cu_73e74437_347994cuda3std6ranges3__45__cpo4swapE,(.L_10 - _ZN40_INTERNAL_fafa22a3_4_k_cu_73e74437_347994cuda3std6ranges3__45__cpo4swapE)
_ZN40_INTERNAL_fafa22a3_4_k_cu_73e74437_347994cuda3std6ranges3__45__cpo4swapE:
	.zero		1
.L_10:


//--------------------- .nv.constant0._ZN7cutlass13device_kernelINS_4gemm6kernel13GemmUniversalIN4cute5tupleIJiiiiEEENS1_10collective13CollectiveMmaINS1_35MainloopSm100TmaUmmaWarpSpecializedILi9ELi2ELi4ENS5_IJNS4_1CILi1EEESB_SB_EEEEENS5_IJNSA_ILi64EEENSA_ILi32EEENSA_ILi256EEEEEEaNS5_IJlSB_lEEEaSI_NS4_8TiledMMAINS4_8MMA_AtomIJNS4_15SM100_MMA_S8_SSIaaiLi64ELi32ELNS4_4UMMA5MajorE0ELSN_0ELNSM_8SaturateE0EEEEEENS4_6LayoutISC_NS5_IJNSA_ILi0EEESS_SS_EEEEENS5_IJNS4_10UnderscoreESV_SV_EEEEENS4_13SM90_TMA_LOADENS4_14ComposedLayoutINS4_7SwizzleILi3ELi4ELi3EEENS4_18smem_ptr_flag_bitsILi8EEENSR_INS5_IJNSA_ILi8EEENSA_ILi128EEEEEENS5_IJS15_SB_EEEEEEEvNS4_8identityESY_S19_vS1A_EENS_8epilogue10collective18CollectiveEpilogueINS1C_23Sm100TmaWarpSpecializedILi1ELi1ELi16ELb0ELb0EEEJSH_NS5_IJNSR_ISE_SB_EENSR_ISF_SB_EEEEEaSI_aSI_NS1C_6fusion15FusionCallbacksIS1G_NS1K_17LinearCombinationIaiaiLNS_15FloatRoundStyleE2EEESH_S1J_JEEENS4_5SM1004TMEM4LOAD26SM100_TMEM_LOAD_16dp32b16xESY_NSZ_INS10_ILi1ELi4ELi3EEES13_NSR_INS5_IJS14_SF_EEENS5_IJSF_SB_EEEEEEENS4_39AutoVectorizingCopyWithAssumedAlignmentILi128EEENS4_14SM90_TMA_STOREES1Y_S20_S20_EEEvvEEEEvNT_6ParamsE --------------------------
	.section	.nv.constant0._ZN7cutlass13device_kernelINS_4gemm6kernel13GemmUniversalIN4cute5tupleIJiiiiEEENS1_10collective13CollectiveMmaINS1_35MainloopSm100TmaUmmaWarpSpecializedILi9ELi2ELi4ENS5_IJNS4_1CILi1EEESB_SB_EEEEENS5_IJNSA_ILi64EEENSA_ILi32EEENSA_ILi256EEEEEEaNS5_IJlSB_lEEEaSI_NS4_8TiledMMAINS4_8MMA_AtomIJNS4_15SM100_MMA_S8_SSIaaiLi64ELi32ELNS4_4UMMA5MajorE0ELSN_0ELNSM_8SaturateE0EEEEEENS4_6LayoutISC_NS5_IJNSA_ILi0EEESS_SS_EEEEENS5_IJNS4_10UnderscoreESV_SV_EEEEENS4_13SM90_TMA_LOADENS4_14ComposedLayoutINS4_7SwizzleILi3ELi4ELi3EEENS4_18smem_ptr_flag_bitsILi8EEENSR_INS5_IJNSA_ILi8EEENSA_ILi128EEEEEENS5_IJS15_SB_EEEEEEEvNS4_8identityESY_S19_vS1A_EENS_8epilogue10collective18CollectiveEpilogueINS1C_23Sm100TmaWarpSpecializedILi1ELi1ELi16ELb0ELb0EEEJSH_NS5_IJNSR_ISE_SB_EENSR_ISF_SB_EEEEEaSI_aSI_NS1C_6fusion15FusionCallbacksIS1G_NS1K_17LinearCombinationIaiaiLNS_15FloatRoundStyleE2EEESH_S1J_JEEENS4_5SM1004TMEM4LOAD26SM100_TMEM_LOAD_16dp32b16xESY_NSZ_INS10_ILi1ELi4ELi3EEES13_NSR_INS5_IJS14_SF_EEENS5_IJSF_SB_EEEEEEENS4_39AutoVectorizingCopyWithAssumedAlignmentILi128EEENS4_14SM90_TMA_STOREES1Y_S20_S20_EEEvvEEEEvNT_6ParamsE,"a",@progbits
	.sectionflags	@""
	.align	4
.nv.constant0._ZN7cutlass13device_kernelINS_4gemm6kernel13GemmUniversalIN4cute5tupleIJiiiiEEENS1_10collective13CollectiveMmaINS1_35MainloopSm100TmaUmmaWarpSpecializedILi9ELi2ELi4ENS5_IJNS4_1CILi1EEESB_SB_EEEEENS5_IJNSA_ILi64EEENSA_ILi32EEENSA_ILi256EEEEEEaNS5_IJlSB_lEEEaSI_NS4_8TiledMMAINS4_8MMA_AtomIJNS4_15SM100_MMA_S8_SSIaaiLi64ELi32ELNS4_4UMMA5MajorE0ELSN_0ELNSM_8SaturateE0EEEEEENS4_6LayoutISC_NS5_IJNSA_ILi0EEESS_SS_EEEEENS5_IJNS4_10UnderscoreESV_SV_EEEEENS4_13SM90_TMA_LOADENS4_14ComposedLayoutINS4_7SwizzleILi3ELi4ELi3EEENS4_18smem_ptr_flag_bitsILi8EEENSR_INS5_IJNSA_ILi8EEENSA_ILi128EEEEEENS5_IJS15_SB_EEEEEEEvNS4_8identityESY_S19_vS1A_EENS_8epilogue10collective18CollectiveEpilogueINS1C_23Sm100TmaWarpSpecializedILi1ELi1ELi16ELb0ELb0EEEJSH_NS5_IJNSR_ISE_SB_EENSR_ISF_SB_EEEEEaSI_aSI_NS1C_6fusion15FusionCallbacksIS1G_NS1K_17LinearCombinationIaiaiLNS_15FloatRoundStyleE2EEESH_S1J_JEEENS4_5SM1004TMEM4LOAD26SM100_TMEM_LOAD_16dp32b16xESY_NSZ_INS10_ILi1ELi4ELi3EEES13_NSR_INS5_IJS14_SF_EEENS5_IJSF_SB_EEEEEEENS4_39AutoVectorizingCopyWithAssumedAlignmentILi128EEENS4_14SM90_TMA_STOREES1Y_S20_S20_EEEvvEEEEvNT_6ParamsE:
	.zero		2944


//--------------------- SYMBOLS --------------------------

	.type		.nv.reservedSmem.offset0,@object
	.size		.nv.reservedSmem.offset0,0x4
	.type		.nv.reservedSmem.cap,@object
	.size		.nv.reservedSmem.cap,0x4
	.type		__assertfail,@function
